//
// Generated by NVIDIA NVVM Compiler
//
// Compiler Build ID: CL-36424714
// Cuda compilation tools, release 13.0, V13.0.88
// Based on NVVM 20.0.0
//

.version 9.0
.target sm_100
.address_size 64

	// .globl	_Z10fun_kernelPdS_ii
.func  (.param .align 16 .b8 func_retval0[16]) __internal_trig_reduction_slowpathd
(
	.param .b64 __internal_trig_reduction_slowpathd_param_0
)
;
// _ZZ10fun_kernelPdS_iiE13shared_funsum has been demoted
.global .align 1 .b8 _ZN34_INTERNAL_a6fb7ddf_4_k_cu_82af01264cuda3std3__45__cpo5beginE[1];
.global .align 1 .b8 _ZN34_INTERNAL_a6fb7ddf_4_k_cu_82af01264cuda3std3__45__cpo3endE[1];
.global .align 1 .b8 _ZN34_INTERNAL_a6fb7ddf_4_k_cu_82af01264cuda3std3__45__cpo6cbeginE[1];
.global .align 1 .b8 _ZN34_INTERNAL_a6fb7ddf_4_k_cu_82af01264cuda3std3__45__cpo4cendE[1];
.global .align 1 .b8 _ZN34_INTERNAL_a6fb7ddf_4_k_cu_82af01264cuda3std3__45__cpo6rbeginE[1];
.global .align 1 .b8 _ZN34_INTERNAL_a6fb7ddf_4_k_cu_82af01264cuda3std3__45__cpo4rendE[1];
.global .align 1 .b8 _ZN34_INTERNAL_a6fb7ddf_4_k_cu_82af01264cuda3std3__45__cpo7crbeginE[1];
.global .align 1 .b8 _ZN34_INTERNAL_a6fb7ddf_4_k_cu_82af01264cuda3std3__45__cpo5crendE[1];
.global .align 1 .b8 _ZN34_INTERNAL_a6fb7ddf_4_k_cu_82af01264cuda3std3__436_GLOBAL__N__a6fb7ddf_4_k_cu_82af01266ignoreE[1];
.global .align 1 .b8 _ZN34_INTERNAL_a6fb7ddf_4_k_cu_82af01264cuda3std3__419piecewise_constructE[1];
.global .align 1 .b8 _ZN34_INTERNAL_a6fb7ddf_4_k_cu_82af01264cuda3std3__48in_placeE[1];
.global .align 1 .b8 _ZN34_INTERNAL_a6fb7ddf_4_k_cu_82af01264cuda3std3__420unreachable_sentinelE[1];
.global .align 1 .b8 _ZN34_INTERNAL_a6fb7ddf_4_k_cu_82af01264cuda3std3__47nulloptE[1];
.global .align 1 .b8 _ZN34_INTERNAL_a6fb7ddf_4_k_cu_82af01264cuda3std3__48unexpectE[1];
.global .align 1 .b8 _ZN34_INTERNAL_a6fb7ddf_4_k_cu_82af01264cuda3std6ranges3__45__cpo4swapE[1];
.global .align 1 .b8 _ZN34_INTERNAL_a6fb7ddf_4_k_cu_82af01264cuda3std6ranges3__45__cpo9iter_moveE[1];
.global .align 1 .b8 _ZN34_INTERNAL_a6fb7ddf_4_k_cu_82af01264cuda3std6ranges3__45__cpo5beginE[1];
.global .align 1 .b8 _ZN34_INTERNAL_a6fb7ddf_4_k_cu_82af01264cuda3std6ranges3__45__cpo3endE[1];
.global .align 1 .b8 _ZN34_INTERNAL_a6fb7ddf_4_k_cu_82af01264cuda3std6ranges3__45__cpo6cbeginE[1];
.global .align 1 .b8 _ZN34_INTERNAL_a6fb7ddf_4_k_cu_82af01264cuda3std6ranges3__45__cpo4cendE[1];
.global .align 1 .b8 _ZN34_INTERNAL_a6fb7ddf_4_k_cu_82af01264cuda3std6ranges3__45__cpo7advanceE[1];
.global .align 1 .b8 _ZN34_INTERNAL_a6fb7ddf_4_k_cu_82af01264cuda3std6ranges3__45__cpo9iter_swapE[1];
.global .align 1 .b8 _ZN34_INTERNAL_a6fb7ddf_4_k_cu_82af01264cuda3std6ranges3__45__cpo4nextE[1];
.global .align 1 .b8 _ZN34_INTERNAL_a6fb7ddf_4_k_cu_82af01264cuda3std6ranges3__45__cpo4prevE[1];
.global .align 1 .b8 _ZN34_INTERNAL_a6fb7ddf_4_k_cu_82af01264cuda3std6ranges3__45__cpo4dataE[1];
.global .align 1 .b8 _ZN34_INTERNAL_a6fb7ddf_4_k_cu_82af01264cuda3std6ranges3__45__cpo5cdataE[1];
.global .align 1 .b8 _ZN34_INTERNAL_a6fb7ddf_4_k_cu_82af01264cuda3std6ranges3__45__cpo4sizeE[1];
.global .align 1 .b8 _ZN34_INTERNAL_a6fb7ddf_4_k_cu_82af01264cuda3std6ranges3__45__cpo5ssizeE[1];
.global .align 1 .b8 _ZN34_INTERNAL_a6fb7ddf_4_k_cu_82af01264cuda3std6ranges3__45__cpo8distanceE[1];
.global .align 1 .b8 _ZN34_INTERNAL_a6fb7ddf_4_k_cu_82af01266thrust24THRUST_300001_SM_1000_NS6system6detail10sequential3seqE[1];
.global .align 1 .b8 _ZN34_INTERNAL_a6fb7ddf_4_k_cu_82af01266thrust24THRUST_300001_SM_1000_NS12placeholders2_1E[1];
.global .align 1 .b8 _ZN34_INTERNAL_a6fb7ddf_4_k_cu_82af01266thrust24THRUST_300001_SM_1000_NS12placeholders2_2E[1];
.global .align 1 .b8 _ZN34_INTERNAL_a6fb7ddf_4_k_cu_82af01266thrust24THRUST_300001_SM_1000_NS12placeholders2_3E[1];
.global .align 1 .b8 _ZN34_INTERNAL_a6fb7ddf_4_k_cu_82af01266thrust24THRUST_300001_SM_1000_NS12placeholders2_4E[1];
.global .align 1 .b8 _ZN34_INTERNAL_a6fb7ddf_4_k_cu_82af01266thrust24THRUST_300001_SM_1000_NS12placeholders2_5E[1];
.global .align 1 .b8 _ZN34_INTERNAL_a6fb7ddf_4_k_cu_82af01266thrust24THRUST_300001_SM_1000_NS12placeholders2_6E[1];
.global .align 1 .b8 _ZN34_INTERNAL_a6fb7ddf_4_k_cu_82af01266thrust24THRUST_300001_SM_1000_NS12placeholders2_7E[1];
.global .align 1 .b8 _ZN34_INTERNAL_a6fb7ddf_4_k_cu_82af01266thrust24THRUST_300001_SM_1000_NS12placeholders2_8E[1];
.global .align 1 .b8 _ZN34_INTERNAL_a6fb7ddf_4_k_cu_82af01266thrust24THRUST_300001_SM_1000_NS12placeholders2_9E[1];
.global .align 1 .b8 _ZN34_INTERNAL_a6fb7ddf_4_k_cu_82af01266thrust24THRUST_300001_SM_1000_NS12placeholders3_10E[1];
.global .align 8 .b8 __cudart_i2opi_d[144] = {8, 93, 141, 31, 177, 95, 251, 107, 234, 146, 82, 138, 247, 57, 7, 61, 123, 241, 229, 235, 199, 186, 39, 117, 45, 234, 95, 158, 102, 63, 70, 79, 183, 9, 203, 39, 207, 126, 54, 109, 31, 109, 10, 90, 139, 17, 47, 239, 15, 152, 5, 222, 255, 151, 248, 31, 59, 40, 249, 189, 139, 95, 132, 156, 244, 57, 83, 131, 57, 214, 145, 57, 65, 126, 95, 180, 38, 112, 156, 233, 132, 68, 187, 46, 245, 53, 130, 232, 62, 167, 41, 177, 28, 235, 29, 254, 28, 146, 209, 9, 234, 46, 73, 6, 224, 210, 77, 66, 58, 110, 36, 183, 97, 197, 187, 222, 171, 99, 81, 254, 65, 144, 67, 60, 153, 149, 98, 219, 192, 221, 52, 245, 209, 87, 39, 252, 41, 21, 68, 78, 110, 131, 249, 162};
.global .align 16 .b8 __cudart_sin_cos_coeffs[128] = {70, 210, 176, 44, 241, 229, 90, 190, 146, 227, 172, 105, 227, 29, 199, 62, 161, 98, 219, 25, 160, 1, 42, 191, 24, 8, 17, 17, 17, 17, 129, 63, 84, 85, 85, 85, 85, 85, 197, 191, 0, 0, 0, 0, 0, 0, 0, 0, 0, 0, 0, 0, 0, 0, 0, 0, 100, 129, 253, 32, 131, 255, 168, 189, 40, 133, 239, 193, 167, 238, 33, 62, 217, 230, 6, 142, 79, 126, 146, 190, 233, 188, 221, 25, 160, 1, 250, 62, 71, 93, 193, 22, 108, 193, 86, 191, 81, 85, 85, 85, 85, 85, 165, 63, 0, 0, 0, 0, 0, 0, 224, 191, 0, 0, 0, 0, 0, 0, 240, 63};

.visible .entry _Z10fun_kernelPdS_ii(
	.param .u64 .ptr .align 1 _Z10fun_kernelPdS_ii_param_0,
	.param .u64 .ptr .align 1 _Z10fun_kernelPdS_ii_param_1,
	.param .u32 _Z10fun_kernelPdS_ii_param_2,
	.param .u32 _Z10fun_kernelPdS_ii_param_3
)
{
	.reg .pred 	%p<22>;
	.reg .b32 	%r<105>;
	.reg .b64 	%rd<35>;
	.reg .b64 	%fd<152>;
	// demoted variable
	.shared .align 8 .b8 _ZZ10fun_kernelPdS_iiE13shared_funsum[256];
	ld.param.u64 	%rd9, [_Z10fun_kernelPdS_ii_param_0];
	ld.param.u64 	%rd8, [_Z10fun_kernelPdS_ii_param_1];
	ld.param.u32 	%r31, [_Z10fun_kernelPdS_ii_param_2];
	ld.param.u32 	%r30, [_Z10fun_kernelPdS_ii_param_3];
	cvta.to.global.u64 	%rd1, %rd9;
	mov.u32 	%r1, %tid.x;
	shr.u32 	%r2, %r1, 5;
	and.b32  	%r3, %r1, 31;
	mov.u32 	%r4, %ctaid.x;
	setp.ge.s32 	%p1, %r4, %r31;
	@%p1 bra 	$L__BB0_27;
	shr.s32 	%r32, %r30, 31;
	shr.u32 	%r33, %r32, 27;
	add.s32 	%r34, %r30, %r33;
	shr.s32 	%r35, %r34, 5;
	shr.u32 	%r36, %r32, 22;
	add.s32 	%r37, %r30, %r36;
	shr.s32 	%r38, %r37, 10;
	mul.lo.s32 	%r5, %r35, %r2;
	mul.lo.s32 	%r6, %r38, %r3;
	add.s32 	%r100, %r5, %r6;
	add.s32 	%r8, %r100, %r38;
	setp.lt.s32 	%p2, %r30, 1024;
	mov.f64 	%fd151, 0d0000000000000000;
	@%p2 bra 	$L__BB0_22;
	mul.lo.s32 	%r9, %r30, %r4;
	add.s32 	%r10, %r100, 1;
	max.s32 	%r39, %r10, %r8;
	sub.s32 	%r40, %r39, %r100;
	not.b32 	%r41, %r5;
	add.s32 	%r11, %r39, %r41;
	and.b32  	%r42, %r40, 1;
	setp.eq.b32 	%p3, %r42, 1;
	not.pred 	%p4, %p3;
	mov.f64 	%fd151, 0d0000000000000000;
	@%p4 bra 	$L__BB0_9;
	add.s32 	%r43, %r100, %r9;
	mul.wide.u32 	%rd10, %r43, 8;
	add.s64 	%rd11, %rd1, %rd10;
	ld.global.f64 	%fd1, [%rd11];
	mul.f64 	%fd2, %fd1, 0d401921FB54442D18;
	abs.f64 	%fd3, %fd2;
	setp.eq.f64 	%p5, %fd3, 0d7FF0000000000000;
	@%p5 bra 	$L__BB0_7;
	mul.f64 	%fd37, %fd2, 0d3FE45F306DC9C883;
	cvt.rni.s32.f64 	%r97, %fd37;
	cvt.rn.f64.s32 	%fd38, %r97;
	fma.rn.f64 	%fd39, %fd38, 0dBFF921FB54442D18, %fd2;
	fma.rn.f64 	%fd40, %fd38, 0dBC91A62633145C00, %fd39;
	fma.rn.f64 	%fd143, %fd38, 0dB97B839A252049C0, %fd40;
	setp.ltu.f64 	%p6, %fd3, 0d41E0000000000000;
	@%p6 bra 	$L__BB0_6;
	{ // callseq 0, 0
	.param .b64 param0;
	st.param.f64 	[param0], %fd2;
	.param .align 16 .b8 retval0[16];
	call.uni (retval0), 
	__internal_trig_reduction_slowpathd, 
	(
	param0
	);
	ld.param.f64 	%fd143, [retval0];
	ld.param.b32 	%r97, [retval0+8];
	} // callseq 0
$L__BB0_6:
	add.s32 	%r98, %r97, 1;
	bra.uni 	$L__BB0_8;
$L__BB0_7:
	mov.f64 	%fd42, 0d0000000000000000;
	mul.rn.f64 	%fd143, %fd2, %fd42;
	mov.b32 	%r98, 1;
$L__BB0_8:
	shl.b32 	%r46, %r98, 6;
	cvt.u64.u32 	%rd12, %r46;
	and.b64  	%rd13, %rd12, 64;
	mov.u64 	%rd14, __cudart_sin_cos_coeffs;
	add.s64 	%rd15, %rd14, %rd13;
	mul.rn.f64 	%fd43, %fd143, %fd143;
	and.b32  	%r47, %r98, 1;
	setp.eq.b32 	%p7, %r47, 1;
	selp.f64 	%fd44, 0dBDA8FF8320FD8164, 0d3DE5DB65F9785EBA, %p7;
	ld.global.nc.v2.f64 	{%fd45, %fd46}, [%rd15];
	fma.rn.f64 	%fd47, %fd44, %fd43, %fd45;
	fma.rn.f64 	%fd48, %fd47, %fd43, %fd46;
	ld.global.nc.v2.f64 	{%fd49, %fd50}, [%rd15+16];
	fma.rn.f64 	%fd51, %fd48, %fd43, %fd49;
	fma.rn.f64 	%fd52, %fd51, %fd43, %fd50;
	ld.global.nc.v2.f64 	{%fd53, %fd54}, [%rd15+32];
	fma.rn.f64 	%fd55, %fd52, %fd43, %fd53;
	fma.rn.f64 	%fd56, %fd55, %fd43, %fd54;
	fma.rn.f64 	%fd57, %fd56, %fd143, %fd143;
	fma.rn.f64 	%fd58, %fd56, %fd43, 0d3FF0000000000000;
	selp.f64 	%fd59, %fd58, %fd57, %p7;
	and.b32  	%r48, %r98, 2;
	setp.eq.s32 	%p8, %r48, 0;
	mov.f64 	%fd60, 0d0000000000000000;
	sub.f64 	%fd61, %fd60, %fd59;
	selp.f64 	%fd62, %fd59, %fd61, %p8;
	mul.f64 	%fd63, %fd62, 0dC024000000000000;
	fma.rn.f64 	%fd151, %fd1, %fd1, %fd63;
	mov.u32 	%r100, %r10;
$L__BB0_9:
	setp.eq.s32 	%p9, %r11, %r6;
	@%p9 bra 	$L__BB0_22;
	cvt.u64.u32 	%rd16, %r100;
	cvt.u64.u32 	%rd17, %r9;
	add.s64 	%rd18, %rd16, %rd17;
	shl.b64 	%rd19, %rd18, 3;
	add.s64 	%rd20, %rd19, %rd1;
	add.s64 	%rd34, %rd20, 8;
	add.s32 	%r49, %r100, %r9;
	mul.wide.u32 	%rd21, %r49, 8;
	add.s64 	%rd33, %rd1, %rd21;
	mov.u64 	%rd24, __cudart_sin_cos_coeffs;
$L__BB0_11:
	ld.global.f64 	%fd13, [%rd33];
	mul.f64 	%fd14, %fd13, 0d401921FB54442D18;
	abs.f64 	%fd15, %fd14;
	setp.neu.f64 	%p10, %fd15, 0d7FF0000000000000;
	@%p10 bra 	$L__BB0_13;
	mov.f64 	%fd69, 0d0000000000000000;
	mul.rn.f64 	%fd148, %fd14, %fd69;
	mov.b32 	%r102, 1;
	bra.uni 	$L__BB0_16;
$L__BB0_13:
	mul.f64 	%fd64, %fd14, 0d3FE45F306DC9C883;
	cvt.rni.s32.f64 	%r101, %fd64;
	cvt.rn.f64.s32 	%fd65, %r101;
	fma.rn.f64 	%fd66, %fd65, 0dBFF921FB54442D18, %fd14;
	fma.rn.f64 	%fd67, %fd65, 0dBC91A62633145C00, %fd66;
	fma.rn.f64 	%fd148, %fd65, 0dB97B839A252049C0, %fd67;
	setp.ltu.f64 	%p11, %fd15, 0d41E0000000000000;
	@%p11 bra 	$L__BB0_15;
	{ // callseq 1, 0
	.param .b64 param0;
	st.param.f64 	[param0], %fd14;
	.param .align 16 .b8 retval0[16];
	call.uni (retval0), 
	__internal_trig_reduction_slowpathd, 
	(
	param0
	);
	ld.param.f64 	%fd148, [retval0];
	ld.param.b32 	%r101, [retval0+8];
	} // callseq 1
$L__BB0_15:
	add.s32 	%r102, %r101, 1;
$L__BB0_16:
	shl.b32 	%r52, %r102, 6;
	cvt.u64.u32 	%rd22, %r52;
	and.b64  	%rd23, %rd22, 64;
	add.s64 	%rd25, %rd24, %rd23;
	mul.rn.f64 	%fd70, %fd148, %fd148;
	and.b32  	%r53, %r102, 1;
	setp.eq.b32 	%p12, %r53, 1;
	selp.f64 	%fd71, 0dBDA8FF8320FD8164, 0d3DE5DB65F9785EBA, %p12;
	ld.global.nc.v2.f64 	{%fd72, %fd73}, [%rd25];
	fma.rn.f64 	%fd74, %fd71, %fd70, %fd72;
	fma.rn.f64 	%fd75, %fd74, %fd70, %fd73;
	ld.global.nc.v2.f64 	{%fd76, %fd77}, [%rd25+16];
	fma.rn.f64 	%fd78, %fd75, %fd70, %fd76;
	fma.rn.f64 	%fd79, %fd78, %fd70, %fd77;
	ld.global.nc.v2.f64 	{%fd80, %fd81}, [%rd25+32];
	fma.rn.f64 	%fd82, %fd79, %fd70, %fd80;
	fma.rn.f64 	%fd83, %fd82, %fd70, %fd81;
	fma.rn.f64 	%fd84, %fd83, %fd148, %fd148;
	fma.rn.f64 	%fd85, %fd83, %fd70, 0d3FF0000000000000;
	selp.f64 	%fd86, %fd85, %fd84, %p12;
	and.b32  	%r54, %r102, 2;
	setp.eq.s32 	%p13, %r54, 0;
	mov.f64 	%fd87, 0d0000000000000000;
	sub.f64 	%fd88, %fd87, %fd86;
	selp.f64 	%fd89, %fd86, %fd88, %p13;
	mul.f64 	%fd90, %fd89, 0dC024000000000000;
	fma.rn.f64 	%fd91, %fd13, %fd13, %fd90;
	add.f64 	%fd21, %fd151, %fd91;
	ld.global.f64 	%fd22, [%rd34];
	mul.f64 	%fd23, %fd22, 0d401921FB54442D18;
	abs.f64 	%fd24, %fd23;
	setp.eq.f64 	%p14, %fd24, 0d7FF0000000000000;
	@%p14 bra 	$L__BB0_20;
	mul.f64 	%fd92, %fd23, 0d3FE45F306DC9C883;
	cvt.rni.s32.f64 	%r103, %fd92;
	cvt.rn.f64.s32 	%fd93, %r103;
	fma.rn.f64 	%fd94, %fd93, 0dBFF921FB54442D18, %fd23;
	fma.rn.f64 	%fd95, %fd93, 0dBC91A62633145C00, %fd94;
	fma.rn.f64 	%fd150, %fd93, 0dB97B839A252049C0, %fd95;
	setp.ltu.f64 	%p15, %fd24, 0d41E0000000000000;
	@%p15 bra 	$L__BB0_19;
	{ // callseq 2, 0
	.param .b64 param0;
	st.param.f64 	[param0], %fd23;
	.param .align 16 .b8 retval0[16];
	call.uni (retval0), 
	__internal_trig_reduction_slowpathd, 
	(
	param0
	);
	ld.param.f64 	%fd150, [retval0];
	ld.param.b32 	%r103, [retval0+8];
	} // callseq 2
$L__BB0_19:
	add.s32 	%r104, %r103, 1;
	bra.uni 	$L__BB0_21;
$L__BB0_20:
	mov.f64 	%fd97, 0d0000000000000000;
	mul.rn.f64 	%fd150, %fd23, %fd97;
	mov.b32 	%r104, 1;
$L__BB0_21:
	shl.b32 	%r57, %r104, 6;
	cvt.u64.u32 	%rd26, %r57;
	and.b64  	%rd27, %rd26, 64;
	mov.u64 	%rd28, __cudart_sin_cos_coeffs;
	add.s64 	%rd29, %rd28, %rd27;
	mul.rn.f64 	%fd98, %fd150, %fd150;
	and.b32  	%r58, %r104, 1;
	setp.eq.b32 	%p16, %r58, 1;
	selp.f64 	%fd99, 0dBDA8FF8320FD8164, 0d3DE5DB65F9785EBA, %p16;
	ld.global.nc.v2.f64 	{%fd100, %fd101}, [%rd29];
	fma.rn.f64 	%fd102, %fd99, %fd98, %fd100;
	fma.rn.f64 	%fd103, %fd102, %fd98, %fd101;
	ld.global.nc.v2.f64 	{%fd104, %fd105}, [%rd29+16];
	fma.rn.f64 	%fd106, %fd103, %fd98, %fd104;
	fma.rn.f64 	%fd107, %fd106, %fd98, %fd105;
	ld.global.nc.v2.f64 	{%fd108, %fd109}, [%rd29+32];
	fma.rn.f64 	%fd110, %fd107, %fd98, %fd108;
	fma.rn.f64 	%fd111, %fd110, %fd98, %fd109;
	fma.rn.f64 	%fd112, %fd111, %fd150, %fd150;
	fma.rn.f64 	%fd113, %fd111, %fd98, 0d3FF0000000000000;
	selp.f64 	%fd114, %fd113, %fd112, %p16;
	and.b32  	%r59, %r104, 2;
	setp.eq.s32 	%p17, %r59, 0;
	mov.f64 	%fd115, 0d0000000000000000;
	sub.f64 	%fd116, %fd115, %fd114;
	selp.f64 	%fd117, %fd114, %fd116, %p17;
	mul.f64 	%fd118, %fd117, 0dC024000000000000;
	fma.rn.f64 	%fd119, %fd22, %fd22, %fd118;
	add.f64 	%fd151, %fd21, %fd119;
	add.s32 	%r100, %r100, 2;
	add.s64 	%rd34, %rd34, 16;
	add.s64 	%rd33, %rd33, 16;
	setp.lt.s32 	%p18, %r100, %r8;
	@%p18 bra 	$L__BB0_11;
$L__BB0_22:
	mov.b32 	%r60, 1;
	mov.b32 	%r73, 31;
	mov.b32 	%r74, -1;
	// begin inline asm
	{  .reg .u32 lo;  .reg .u32 hi;  .reg .pred p;  .reg .f64 r0;  mov.b64 %fd120, %fd151;  mov.b64 {lo, hi}, %fd151;  shfl.sync.down.b32 lo|p, lo, %r60, %r73, %r74;  shfl.sync.down.b32 hi|p, hi, %r60, %r73, %r74;  mov.b64 r0, {lo, hi};  @p add.f64 %fd120, %fd120, r0;}
	// end inline asm
	mov.b32 	%r63, 2;
	// begin inline asm
	{  .reg .u32 lo;  .reg .u32 hi;  .reg .pred p;  .reg .f64 r0;  mov.b64 %fd122, %fd120;  mov.b64 {lo, hi}, %fd120;  shfl.sync.down.b32 lo|p, lo, %r63, %r73, %r74;  shfl.sync.down.b32 hi|p, hi, %r63, %r73, %r74;  mov.b64 r0, {lo, hi};  @p add.f64 %fd122, %fd122, r0;}
	// end inline asm
	mov.b32 	%r66, 4;
	// begin inline asm
	{  .reg .u32 lo;  .reg .u32 hi;  .reg .pred p;  .reg .f64 r0;  mov.b64 %fd124, %fd122;  mov.b64 {lo, hi}, %fd122;  shfl.sync.down.b32 lo|p, lo, %r66, %r73, %r74;  shfl.sync.down.b32 hi|p, hi, %r66, %r73, %r74;  mov.b64 r0, {lo, hi};  @p add.f64 %fd124, %fd124, r0;}
	// end inline asm
	mov.b32 	%r69, 8;
	// begin inline asm
	{  .reg .u32 lo;  .reg .u32 hi;  .reg .pred p;  .reg .f64 r0;  mov.b64 %fd126, %fd124;  mov.b64 {lo, hi}, %fd124;  shfl.sync.down.b32 lo|p, lo, %r69, %r73, %r74;  shfl.sync.down.b32 hi|p, hi, %r69, %r73, %r74;  mov.b64 r0, {lo, hi};  @p add.f64 %fd126, %fd126, r0;}
	// end inline asm
	mov.b32 	%r72, 16;
	// begin inline asm
	{  .reg .u32 lo;  .reg .u32 hi;  .reg .pred p;  .reg .f64 r0;  mov.b64 %fd128, %fd126;  mov.b64 {lo, hi}, %fd126;  shfl.sync.down.b32 lo|p, lo, %r72, %r73, %r74;  shfl.sync.down.b32 hi|p, hi, %r72, %r73, %r74;  mov.b64 r0, {lo, hi};  @p add.f64 %fd128, %fd128, r0;}
	// end inline asm
	setp.ne.s32 	%p19, %r3, 0;
	@%p19 bra 	$L__BB0_24;
	shl.b32 	%r75, %r2, 3;
	mov.u32 	%r76, _ZZ10fun_kernelPdS_iiE13shared_funsum;
	add.s32 	%r77, %r76, %r75;
	st.shared.f64 	[%r77], %fd128;
$L__BB0_24:
	bar.sync 	0;
	setp.gt.u32 	%p20, %r1, 31;
	@%p20 bra 	$L__BB0_27;
	setp.ne.s32 	%p21, %r3, 0;
	shl.b32 	%r93, %r3, 3;
	mov.u32 	%r94, _ZZ10fun_kernelPdS_iiE13shared_funsum;
	add.s32 	%r95, %r94, %r93;
	ld.shared.f64 	%fd131, [%r95];
	mov.b32 	%r78, 1;
	mov.b32 	%r91, 31;
	mov.b32 	%r92, -1;
	// begin inline asm
	{  .reg .u32 lo;  .reg .u32 hi;  .reg .pred p;  .reg .f64 r0;  mov.b64 %fd130, %fd131;  mov.b64 {lo, hi}, %fd131;  shfl.sync.down.b32 lo|p, lo, %r78, %r91, %r92;  shfl.sync.down.b32 hi|p, hi, %r78, %r91, %r92;  mov.b64 r0, {lo, hi};  @p add.f64 %fd130, %fd130, r0;}
	// end inline asm
	mov.b32 	%r81, 2;
	// begin inline asm
	{  .reg .u32 lo;  .reg .u32 hi;  .reg .pred p;  .reg .f64 r0;  mov.b64 %fd132, %fd130;  mov.b64 {lo, hi}, %fd130;  shfl.sync.down.b32 lo|p, lo, %r81, %r91, %r92;  shfl.sync.down.b32 hi|p, hi, %r81, %r91, %r92;  mov.b64 r0, {lo, hi};  @p add.f64 %fd132, %fd132, r0;}
	// end inline asm
	mov.b32 	%r84, 4;
	// begin inline asm
	{  .reg .u32 lo;  .reg .u32 hi;  .reg .pred p;  .reg .f64 r0;  mov.b64 %fd134, %fd132;  mov.b64 {lo, hi}, %fd132;  shfl.sync.down.b32 lo|p, lo, %r84, %r91, %r92;  shfl.sync.down.b32 hi|p, hi, %r84, %r91, %r92;  mov.b64 r0, {lo, hi};  @p add.f64 %fd134, %fd134, r0;}
	// end inline asm
	mov.b32 	%r87, 8;
	// begin inline asm
	{  .reg .u32 lo;  .reg .u32 hi;  .reg .pred p;  .reg .f64 r0;  mov.b64 %fd136, %fd134;  mov.b64 {lo, hi}, %fd134;  shfl.sync.down.b32 lo|p, lo, %r87, %r91, %r92;  shfl.sync.down.b32 hi|p, hi, %r87, %r91, %r92;  mov.b64 r0, {lo, hi};  @p add.f64 %fd136, %fd136, r0;}
	// end inline asm
	mov.b32 	%r90, 16;
	// begin inline asm
	{  .reg .u32 lo;  .reg .u32 hi;  .reg .pred p;  .reg .f64 r0;  mov.b64 %fd138, %fd136;  mov.b64 {lo, hi}, %fd136;  shfl.sync.down.b32 lo|p, lo, %r90, %r91, %r92;  shfl.sync.down.b32 hi|p, hi, %r90, %r91, %r92;  mov.b64 r0, {lo, hi};  @p add.f64 %fd138, %fd138, r0;}
	// end inline asm
	@%p21 bra 	$L__BB0_27;
	mul.lo.s32 	%r96, %r30, 10;
	cvt.rn.f64.s32 	%fd140, %r96;
	add.f64 	%fd141, %fd138, %fd140;
	cvta.to.global.u64 	%rd30, %rd8;
	mul.wide.u32 	%rd31, %r4, 8;
	add.s64 	%rd32, %rd30, %rd31;
	st.global.f64 	[%rd32], %fd141;
$L__BB0_27:
	ret;

}
	// .globl	_ZN3cub18CUB_300001_SM_10006detail11EmptyKernelIvEEvv
.visible .entry _ZN3cub18CUB_300001_SM_10006detail11EmptyKernelIvEEvv()
{


	ret;

}
.func  (.param .align 16 .b8 func_retval0[16]) __internal_trig_reduction_slowpathd(
	.param .b64 __internal_trig_reduction_slowpathd_param_0
)
{
	.local .align 8 .b8 	__local_depot2[40];
	.reg .b64 	%SP;
	.reg .b64 	%SPL;
	.reg .pred 	%p<10>;
	.reg .b32 	%r<47>;
	.reg .b64 	%rd<74>;
	.reg .b64 	%fd<5>;

	mov.u64 	%SPL, __local_depot2;
	ld.param.f64 	%fd4, [__internal_trig_reduction_slowpathd_param_0];
	add.u64 	%rd1, %SPL, 0;
	{
	.reg .b32 %temp; 
	mov.b64 	{%temp, %r1}, %fd4;
	}
	shr.u32 	%r2, %r1, 20;
	and.b32  	%r3, %r2, 2047;
	setp.eq.s32 	%p1, %r3, 2047;
	mov.b32 	%r46, 0;
	@%p1 bra 	$L__BB2_9;
	add.s32 	%r20, %r3, -1024;
	mov.b64 	%rd20, %fd4;
	shl.b64 	%rd2, %rd20, 11;
	shr.u32 	%r4, %r20, 6;
	sub.s32 	%r45, 15, %r4;
	sub.s32 	%r21, 19, %r4;
	setp.lt.u32 	%p2, %r20, 128;
	selp.b32 	%r6, 18, %r21, %p2;
	setp.ge.s32 	%p3, %r45, %r6;
	mov.b64 	%rd70, 0;
	@%p3 bra 	$L__BB2_4;
	add.s32 	%r23, %r6, %r4;
	neg.s32 	%r43, %r23;
	or.b64  	%rd3, %rd2, -9223372036854775808;
	mov.b64 	%rd70, 0;
	mov.b32 	%r42, 0;
	mov.u64 	%rd25, __cudart_i2opi_d;
	mov.u32 	%r44, %r45;
$L__BB2_3:
	.pragma "nounroll";
	mul.wide.s32 	%rd22, %r42, 8;
	add.s64 	%rd23, %rd1, %rd22;
	mul.wide.s32 	%rd24, %r44, 8;
	add.s64 	%rd26, %rd25, %rd24;
	ld.global.nc.u64 	%rd27, [%rd26];
	{
	.reg .u32 %r0, %r1, %r2, %r3, %alo, %ahi, %blo, %bhi, %clo, %chi;
	mov.b64 	{%alo,%ahi}, %rd27;
	mov.b64 	{%blo,%bhi}, %rd3;
	mov.b64 	{%clo,%chi}, %rd70;
	mad.lo.cc.u32 	%r0, %alo, %blo, %clo;
	madc.hi.cc.u32 	%r1, %alo, %blo, %chi;
	madc.hi.u32 	%r2, %alo, %bhi, 0;
	mad.lo.cc.u32 	%r1, %alo, %bhi, %r1;
	madc.hi.cc.u32 	%r2, %ahi, %blo, %r2;
	madc.hi.u32 	%r3, %ahi, %bhi, 0;
	mad.lo.cc.u32 	%r1, %ahi, %blo, %r1;
	madc.lo.cc.u32 	%r2, %ahi, %bhi, %r2;
	addc.u32 	%r3, %r3, 0;
	mov.b64 	%rd28, {%r0,%r1};
	mov.b64 	%rd70, {%r2,%r3};
	}
	st.local.u64 	[%rd23], %rd28;
	add.s32 	%r44, %r44, 1;
	add.s32 	%r43, %r43, 1;
	add.s32 	%r42, %r42, 1;
	setp.ne.s32 	%p4, %r43, -15;
	mov.u32 	%r45, %r6;
	@%p4 bra 	$L__BB2_3;
$L__BB2_4:
	cvt.s64.s32 	%rd29, %r45;
	cvt.u64.u32 	%rd30, %r4;
	add.s64 	%rd31, %rd30, %rd29;
	shl.b64 	%rd32, %rd31, 3;
	add.s64 	%rd33, %rd1, %rd32;
	st.local.u64 	[%rd33+-120], %rd70;
	and.b32  	%r15, %r2, 63;
	ld.local.u64 	%rd72, [%rd1+16];
	ld.local.u64 	%rd71, [%rd1+24];
	setp.eq.s32 	%p5, %r15, 0;
	@%p5 bra 	$L__BB2_6;
	shl.b64 	%rd34, %rd71, %r15;
	shr.u64 	%rd35, %rd72, 1;
	xor.b32  	%r24, %r15, 63;
	shr.u64 	%rd36, %rd35, %r24;
	or.b64  	%rd71, %rd34, %rd36;
	ld.local.u64 	%rd37, [%rd1+8];
	shl.b64 	%rd38, %rd72, %r15;
	shr.u64 	%rd39, %rd37, 1;
	shr.u64 	%rd40, %rd39, %r24;
	or.b64  	%rd72, %rd38, %rd40;
$L__BB2_6:
	and.b32  	%r25, %r1, -2147483648;
	shr.u64 	%rd41, %rd71, 62;
	cvt.u32.u64 	%r26, %rd41;
	mov.b64 	{%r27, %r28}, %rd71;
	mov.b64 	{%r29, %r30}, %rd72;
	shf.l.wrap.b32 	%r31, %r30, %r27, 2;
	shf.l.wrap.b32 	%r32, %r27, %r28, 2;
	mov.b64 	%rd42, {%r31, %r32};
	shl.b64 	%rd43, %rd72, 2;
	shr.u64 	%rd44, %rd42, 63;
	cvt.u32.u64 	%r33, %rd44;
	add.s32 	%r34, %r33, %r26;
	setp.eq.s32 	%p6, %r25, 0;
	neg.s32 	%r35, %r34;
	selp.b32 	%r46, %r34, %r35, %p6;
	setp.gt.s64 	%p7, %rd42, -1;
	mov.b64 	%rd45, 0;
	{
	.reg .u32 %r0, %r1, %r2, %r3, %a0, %a1, %a2, %a3, %b0, %b1, %b2, %b3;
	mov.b64 	{%a0,%a1}, %rd45;
	mov.b64 	{%a2,%a3}, %rd45;
	mov.b64 	{%b0,%b1}, %rd43;
	mov.b64 	{%b2,%b3}, %rd42;
	sub.cc.u32 	%r0, %a0, %b0;
	subc.cc.u32 	%r1, %a1, %b1;
	subc.cc.u32 	%r2, %a2, %b2;
	subc.u32 	%r3, %a3, %b3;
	mov.b64 	%rd46, {%r0,%r1};
	mov.b64 	%rd47, {%r2,%r3};
	}
	xor.b32  	%r36, %r25, -2147483648;
	selp.b64 	%rd73, %rd42, %rd47, %p7;
	selp.b64 	%rd14, %rd43, %rd46, %p7;
	selp.b32 	%r17, %r25, %r36, %p7;
	clz.b64 	%r37, %rd73;
	cvt.u64.u32 	%rd15, %r37;
	setp.eq.s32 	%p8, %r37, 0;
	@%p8 bra 	$L__BB2_8;
	cvt.u32.u64 	%r38, %rd15;
	and.b32  	%r39, %r38, 63;
	shl.b64 	%rd48, %rd73, %r39;
	shr.u64 	%rd49, %rd14, 1;
	not.b32 	%r40, %r38;
	and.b32  	%r41, %r40, 63;
	shr.u64 	%rd50, %rd49, %r41;
	or.b64  	%rd73, %rd48, %rd50;
$L__BB2_8:
	mov.b64 	%rd51, -3958705157555305931;
	{
	.reg .u32 %r0, %r1, %r2, %r3, %alo, %ahi, %blo, %bhi;
	mov.b64 	{%alo,%ahi}, %rd73;
	mov.b64 	{%blo,%bhi}, %rd51;
	mul.lo.u32 	%r0, %alo, %blo;
	mul.hi.u32 	%r1, %alo, %blo;
	mad.lo.cc.u32 	%r1, %alo, %bhi, %r1;
	madc.hi.u32 	%r2, %alo, %bhi, 0;
	mad.lo.cc.u32 	%r1, %ahi, %blo, %r1;
	madc.hi.cc.u32 	%r2, %ahi, %blo, %r2;
	madc.hi.u32 	%r3, %ahi, %bhi, 0;
	mad.lo.cc.u32 	%r2, %ahi, %bhi, %r2;
	addc.u32 	%r3, %r3, 0;
	mov.b64 	%rd52, {%r0,%r1};
	mov.b64 	%rd53, {%r2,%r3};
	}
	setp.gt.s64 	%p9, %rd53, 0;
	{
	.reg .u32 %r0, %r1, %r2, %r3, %a0, %a1, %a2, %a3, %b0, %b1, %b2, %b3;
	mov.b64 	{%a0,%a1}, %rd52;
	mov.b64 	{%a2,%a3}, %rd53;
	mov.b64 	{%b0,%b1}, %rd52;
	mov.b64 	{%b2,%b3}, %rd53;
	add.cc.u32 	%r0, %a0, %b0;
	addc.cc.u32 	%r1, %a1, %b1;
	addc.cc.u32 	%r2, %a2, %b2;
	addc.u32 	%r3, %a3, %b3;
	mov.b64 	%rd54, {%r0,%r1};
	mov.b64 	%rd55, {%r2,%r3};
	}
	selp.b64 	%rd56, %rd55, %rd53, %p9;
	selp.s64 	%rd57, -1, 0, %p9;
	sub.s64 	%rd58, %rd57, %rd15;
	cvt.u64.u32 	%rd59, %r17;
	shl.b64 	%rd60, %rd59, 32;
	add.s64 	%rd61, %rd56, 1;
	shr.u64 	%rd62, %rd61, 10;
	add.s64 	%rd63, %rd62, 1;
	shr.u64 	%rd64, %rd63, 1;
	shl.b64 	%rd65, %rd58, 52;
	add.s64 	%rd66, %rd65, %rd64;
	add.s64 	%rd67, %rd66, 4602678819172646912;
	or.b64  	%rd68, %rd67, %rd60;
	mov.b64 	%fd4, %rd68;
$L__BB2_9:
	st.param.f64 	[func_retval0], %fd4;
	st.param.b32 	[func_retval0+8], %r46;
	ret;

}


// ===== COMPILED SASS (sm_100) =====

	.target	sm_100

	.elftype	@"ET_EXEC"


//--------------------- .note.nv.tkinfo           --------------------------
	.section	.note.nv.tkinfo,"",@"SHT_NOTE"
	.sectionflags	@"SHF_NOTE_NV_TKINFO"
	.tkinfo
        /*0018*/ 	.word	0x00000002
        /*0030*/ 	.string	""
        /*0030*/ 	.string	"ptxas"
        /*0030*/ 	.string	"Cuda compilation tools, release 13.0, V13.0.88"
        /*0030*/ 	.string	"Build cuda_13.0.r13.0/compiler.36424714_0"
        /*0030*/ 	.string	"-arch sm_100 -m 64 "



//--------------------- .note.nv.cuinfo           --------------------------
	.section	.note.nv.cuinfo,"",@"SHT_NOTE"
	.sectionflags	@"SHF_NOTE_NV_CUINFO"
        /*0018*/ 	.short	0x0002
        /*001a*/ 	.short	0x0064
        /*001c*/ 	.short	0x0082
	.zero		2


//--------------------- .nv.info                  --------------------------
	.section	.nv.info,"",@"SHT_CUDA_INFO"
	.align	4


	//----- nvinfo : EIATTR_REGCOUNT
	.align		4
        /*0000*/ 	.byte	0x04, 0x2f
        /*0002*/ 	.short	(.L_43 - .L_42)
	.align		4
.L_42:
        /*0004*/ 	.word	index@(_Z10fun_kernelPdS_ii)
        /*0008*/ 	.word	0x00000028


	//----- nvinfo : EIATTR_FRAME_SIZE
	.align		4
.L_43:
        /*000c*/ 	.byte	0x04, 0x11
        /*000e*/ 	.short	(.L_45 - .L_44)
	.align		4
.L_44:
        /*0010*/ 	.word	index@($_Z10fun_kernelPdS_ii$__internal_trig_reduction_slowpathd)
        /*0014*/ 	.word	0x00000028


	//----- nvinfo : EIATTR_FRAME_SIZE
	.align		4
.L_45:
        /*0018*/ 	.byte	0x04, 0x11
        /*001a*/ 	.short	(.L_47 - .L_46)
	.align		4
.L_46:
        /*001c*/ 	.word	index@(_Z10fun_kernelPdS_ii)
        /*0020*/ 	.word	0x00000028


	//----- nvinfo : EIATTR_REGCOUNT
	.align		4
.L_47:
        /*0024*/ 	.byte	0x04, 0x2f
        /*0026*/ 	.short	(.L_49 - .L_48)
	.align		4
.L_48:
        /*0028*/ 	.word	index@(_ZN3cub18CUB_300001_SM_10006detail11EmptyKernelIvEEvv)
        /*002c*/ 	.word	0x00000004


	//----- nvinfo : EIATTR_FRAME_SIZE
	.align		4
.L_49:
        /*0030*/ 	.byte	0x04, 0x11
        /*0032*/ 	.short	(.L_51 - .L_50)
	.align		4
.L_50:
        /*0034*/ 	.word	index@(_ZN3cub18CUB_300001_SM_10006detail11EmptyKernelIvEEvv)
        /*0038*/ 	.word	0x00000000


	//----- nvinfo : EIATTR_MIN_STACK_SIZE
	.align		4
.L_51:
        /*003c*/ 	.byte	0x04, 0x12
        /*003e*/ 	.short	(.L_53 - .L_52)
	.align		4
.L_52:
        /*0040*/ 	.word	index@(_ZN3cub18CUB_300001_SM_10006detail11EmptyKernelIvEEvv)
        /*0044*/ 	.word	0x00000000


	//----- nvinfo : EIATTR_MIN_STACK_SIZE
	.align		4
.L_53:
        /*0048*/ 	.byte	0x04, 0x12
        /*004a*/ 	.short	(.L_55 - .L_54)
	.align		4
.L_54:
        /*004c*/ 	.word	index@(_Z10fun_kernelPdS_ii)
        /*0050*/ 	.word	0x00000028
.L_55:


//--------------------- .nv.compat                --------------------------
	.section	.nv.compat,"",@"SHT_CUDA_COMPAT_INFO"
	.align	4
        /*0000*/ 	.byte	0x02, 0x09, 0x00, 0x00, 0x02, 0x02, 0x01, 0x00, 0x02, 0x05, 0x05, 0x00, 0x03, 0x07, 0x01, 0x01
        /*0010*/ 	.byte	0x02, 0x03, 0x00, 0x00, 0x02, 0x06, 0x01, 0x00, 0x04, 0x0b, 0x08, 0x00, 0x01, 0x00, 0x00, 0x00
        /*0020*/ 	.byte	0x00, 0x00, 0x00, 0x00


//--------------------- .nv.info._ZN3cub18CUB_300001_SM_10006detail11EmptyKernelIvEEvv --------------------------
	.section	.nv.info._ZN3cub18CUB_300001_SM_10006detail11EmptyKernelIvEEvv,"",@"SHT_CUDA_INFO"
	.sectionflags	@""
	.align	4


	//----- nvinfo : EIATTR_CUDA_API_VERSION
	.align		4
        /*0000*/ 	.byte	0x04, 0x37
        /*0002*/ 	.short	(.L_57 - .L_56)
.L_56:
        /*0004*/ 	.word	0x00000082


	//----- nvinfo : EIATTR_SPARSE_MMA_MASK
	.align		4
.L_57:
        /*0008*/ 	.byte	0x03, 0x50
        /*000a*/ 	.short	0x0000


	//----- nvinfo : EIATTR_MAXREG_COUNT
	.align		4
        /*000c*/ 	.byte	0x03, 0x1b
        /*000e*/ 	.short	0x00ff


	//----- nvinfo : EIATTR_MERCURY_ISA_VERSION
	.align		4
        /*0010*/ 	.byte	0x03, 0x5f
        /*0012*/ 	.short	0x0101


	//----- nvinfo : EIATTR_VRC_CTA_INIT_COUNT
	.align		4
        /*0014*/ 	.byte	0x02, 0x4a
	.zero		1
	.zero		1


	//----- nvinfo : EIATTR_EXIT_INSTR_OFFSETS
	.align		4
        /*0018*/ 	.byte	0x04, 0x1c
        /*001a*/ 	.short	(.L_59 - .L_58)


	//   ....[0]....
.L_58:
        /*001c*/ 	.word	0x00000010


	//----- nvinfo : EIATTR_SW_WAR
	.align		4
.L_59:
        /*0020*/ 	.byte	0x04, 0x36
        /*0022*/ 	.short	(.L_61 - .L_60)
.L_60:
        /*0024*/ 	.word	0x00000008
.L_61:


//--------------------- .nv.info._Z10fun_kernelPdS_ii --------------------------
	.section	.nv.info._Z10fun_kernelPdS_ii,"",@"SHT_CUDA_INFO"
	.sectionflags	@""
	.align	4


	//----- nvinfo : EIATTR_CUDA_API_VERSION
	.align		4
        /*0000*/ 	.byte	0x04, 0x37
        /*0002*/ 	.short	(.L_63 - .L_62)
.L_62:
        /*0004*/ 	.word	0x00000082


	//----- nvinfo : EIATTR_KPARAM_INFO
	.align		4
.L_63:
        /*0008*/ 	.byte	0x04, 0x17
        /*000a*/ 	.short	(.L_65 - .L_64)
.L_64:
        /*000c*/ 	.word	0x00000000
        /*0010*/ 	.short	0x0003
        /*0012*/ 	.short	0x0014
        /*0014*/ 	.byte	0x00, 0xf0, 0x11, 0x00


	//----- nvinfo : EIATTR_KPARAM_INFO
	.align		4
.L_65:
        /*0018*/ 	.byte	0x04, 0x17
        /*001a*/ 	.short	(.L_67 - .L_66)
.L_66:
        /*001c*/ 	.word	0x00000000
        /*0020*/ 	.short	0x0002
        /*0022*/ 	.short	0x0010
        /*0024*/ 	.byte	0x00, 0xf0, 0x11, 0x00


	//----- nvinfo : EIATTR_KPARAM_INFO
	.align		4
.L_67:
        /*0028*/ 	.byte	0x04, 0x17
        /*002a*/ 	.short	(.L_69 - .L_68)
.L_68:
        /*002c*/ 	.word	0x00000000
        /*0030*/ 	.short	0x0001
        /*0032*/ 	.short	0x0008
        /*0034*/ 	.byte	0x00, 0xf5, 0x21, 0x00


	//----- nvinfo : EIATTR_KPARAM_INFO
	.align		4
.L_69:
        /*0038*/ 	.byte	0x04, 0x17
        /*003a*/ 	.short	(.L_71 - .L_70)
.L_70:
        /*003c*/ 	.word	0x00000000
        /*0040*/ 	.short	0x0000
        /*0042*/ 	.short	0x0000
        /*0044*/ 	.byte	0x00, 0xf5, 0x21, 0x00


	//----- nvinfo : EIATTR_SPARSE_MMA_MASK
	.align		4
.L_71:
        /*0048*/ 	.byte	0x03, 0x50
        /*004a*/ 	.short	0x0000


	//----- nvinfo : EIATTR_MAXREG_COUNT
	.align		4
        /*004c*/ 	.byte	0x03, 0x1b
        /*004e*/ 	.short	0x00ff


	//----- nvinfo : EIATTR_NUM_BARRIERS
	.align		4
        /*0050*/ 	.byte	0x02, 0x4c
        /*0052*/ 	.byte	0x01
	.zero		1


	//----- nvinfo : EIATTR_MERCURY_ISA_VERSION
	.align		4
        /*0054*/ 	.byte	0x03, 0x5f
        /*0056*/ 	.short	0x0101


	//----- nvinfo : EIATTR_COOP_GROUP_MASK_REGIDS
	.align		4
        /*0058*/ 	.byte	0x04, 0x29
        /*005a*/ 	.short	(.L_73 - .L_72)


	//   ....[0]....
.L_72:
        /*005c*/ 	.word	0xffffffff


	//   ....[1]....
        /*0060*/ 	.word	0xffffffff


	//   ....[2]....
        /*0064*/ 	.word	0xffffffff


	//   ....[3]....
        /*0068*/ 	.word	0xffffffff


	//   ....[4]....
        /*006c*/ 	.word	0xffffffff


	//   ....[5]....
        /*0070*/ 	.word	0xffffffff


	//   ....[6]....
        /*0074*/ 	.word	0xffffffff


	//   ....[7]....
        /*0078*/ 	.word	0xffffffff


	//   ....[8]....
        /*007c*/ 	.word	0xffffffff


	//   ....[9]....
        /*0080*/ 	.word	0xffffffff


	//   ....[10]....
        /*0084*/ 	.word	0xffffffff


	//   ....[11]....
        /*0088*/ 	.word	0xffffffff


	//   ....[12]....
        /*008c*/ 	.word	0xffffffff


	//   ....[13]....
        /*0090*/ 	.word	0xffffffff


	//   ....[14]....
        /*0094*/ 	.word	0xffffffff


	//   ....[15]....
        /*0098*/ 	.word	0xffffffff


	//   ....[16]....
        /*009c*/ 	.word	0xffffffff


	//   ....[17]....
        /*00a0*/ 	.word	0xffffffff


	//   ....[18]....
        /*00a4*/ 	.word	0xffffffff


	//   ....[19]....
        /*00a8*/ 	.word	0xffffffff


	//----- nvinfo : EIATTR_COOP_GROUP_INSTR_OFFSETS
	.align		4
.L_73:
        /*00ac*/ 	.byte	0x04, 0x28
        /*00ae*/ 	.short	(.L_75 - .L_74)


	//   ....[0]....
.L_74:
        /*00b0*/ 	.word	0x00000fe0


	//   ....[1]....
        /*00b4*/ 	.word	0x00000ff0


	//   ....[2]....
        /*00b8*/ 	.word	0x00001030


	//   ....[3]....
        /*00bc*/ 	.word	0x00001040


	//   ....[4]....
        /*00c0*/ 	.word	0x00001080


	//   ....[5]....
        /*00c4*/ 	.word	0x00001090


	//   ....[6]....
        /*00c8*/ 	.word	0x000010e0


	//   ....[7]....
        /*00cc*/ 	.word	0x000010f0


	//   ....[8]....
        /*00d0*/ 	.word	0x00001150


	//   ....[9]....
        /*00d4*/ 	.word	0x00001170


	//   ....[10]....
        /*00d8*/ 	.word	0x00001250


	//   ....[11]....
        /*00dc*/ 	.word	0x00001260


	//   ....[12]....
        /*00e0*/ 	.word	0x000012a0


	//   ....[13]....
        /*00e4*/ 	.word	0x000012b0


	//   ....[14]....
        /*00e8*/ 	.word	0x000012f0


	//   ....[15]....
        /*00ec*/ 	.word	0x00001300


	//   ....[16]....
        /*00f0*/ 	.word	0x00001340


	//   ....[17]....
        /*00f4*/ 	.word	0x00001350


	//   ....[18]....
        /*00f8*/ 	.word	0x00001390


	//   ....[19]....
        /*00fc*/ 	.word	0x000013a0


	//----- nvinfo : EIATTR_VRC_CTA_INIT_COUNT
	.align		4
.L_75:
        /*0100*/ 	.byte	0x02, 0x4a
	.zero		1
	.zero		1


	//----- nvinfo : EIATTR_EXIT_INSTR_OFFSETS
	.align		4
        /*0104*/ 	.byte	0x04, 0x1c
        /*0106*/ 	.short	(.L_77 - .L_76)


	//   ....[0]....
.L_76:
        /*0108*/ 	.word	0x00000050


	//   ....[1]....
        /*010c*/ 	.word	0x000011f0


	//   ....[2]....
        /*0110*/ 	.word	0x000013b0


	//   ....[3]....
        /*0114*/ 	.word	0x00001460


	//----- nvinfo : EIATTR_CRS_STACK_SIZE
	.align		4
.L_77:
        /*0118*/ 	.byte	0x04, 0x1e
        /*011a*/ 	.short	(.L_79 - .L_78)
.L_78:
        /*011c*/ 	.word	0x00000000


	//----- nvinfo : EIATTR_CBANK_PARAM_SIZE
	.align		4
.L_79:
        /*0120*/ 	.byte	0x03, 0x19
        /*0122*/ 	.short	0x0018


	//----- nvinfo : EIATTR_PARAM_CBANK
	.align		4
        /*0124*/ 	.byte	0x04, 0x0a
        /*0126*/ 	.short	(.L_81 - .L_80)
	.align		4
.L_80:
        /*0128*/ 	.word	index@(.nv.constant0._Z10fun_kernelPdS_ii)
        /*012c*/ 	.short	0x0380
        /*012e*/ 	.short	0x0018


	//----- nvinfo : EIATTR_SW_WAR
	.align		4
.L_81:
        /*0130*/ 	.byte	0x04, 0x36
        /*0132*/ 	.short	(.L_83 - .L_82)
.L_82:
        /*0134*/ 	.word	0x00000008
.L_83:


//--------------------- .nv.callgraph             --------------------------
	.section	.nv.callgraph,"",@"SHT_CUDA_CALLGRAPH"
	.align	4
	.sectionentsize	8
	.align		4
        /*0000*/ 	.word	0x00000000
	.align		4
        /*0004*/ 	.word	0xffffffff
	.align		4
        /*0008*/ 	.word	0x00000000
	.align		4
        /*000c*/ 	.word	0xfffffffe
	.align		4
        /*0010*/ 	.word	0x00000000
	.align		4
        /*0014*/ 	.word	0xfffffffd
	.align		4
        /*0018*/ 	.word	0x00000000
	.align		4
        /*001c*/ 	.word	0xfffffffc


//--------------------- .nv.constant4             --------------------------
	.section	.nv.constant4,"a",@progbits
	.align	8
	.align		8
.nv.constant4:
        /*0000*/ 	.dword	_ZN34_INTERNAL_a6fb7ddf_4_k_cu_82af01264cuda3std3__45__cpo5beginE
	.align		8
        /*0008*/ 	.dword	_ZN34_INTERNAL_a6fb7ddf_4_k_cu_82af01264cuda3std3__45__cpo3endE
	.align		8
        /*0010*/ 	.dword	_ZN34_INTERNAL_a6fb7ddf_4_k_cu_82af01264cuda3std3__45__cpo6cbeginE
	.align		8
        /*0018*/ 	.dword	_ZN34_INTERNAL_a6fb7ddf_4_k_cu_82af01264cuda3std3__45__cpo4cendE
	.align		8
        /*0020*/ 	.dword	_ZN34_INTERNAL_a6fb7ddf_4_k_cu_82af01264cuda3std3__45__cpo6rbeginE
	.align		8
        /*0028*/ 	.dword	_ZN34_INTERNAL_a6fb7ddf_4_k_cu_82af01264cuda3std3__45__cpo4rendE
	.align		8
        /*0030*/ 	.dword	_ZN34_INTERNAL_a6fb7ddf_4_k_cu_82af01264cuda3std3__45__cpo7crbeginE
	.align		8
        /*0038*/ 	.dword	_ZN34_INTERNAL_a6fb7ddf_4_k_cu_82af01264cuda3std3__45__cpo5crendE
	.align		8
        /*0040*/ 	.dword	_ZN34_INTERNAL_a6fb7ddf_4_k_cu_82af01264cuda3std3__436_GLOBAL__N__a6fb7ddf_4_k_cu_82af01266ignoreE
	.align		8
        /*0048*/ 	.dword	_ZN34_INTERNAL_a6fb7ddf_4_k_cu_82af01264cuda3std3__419piecewise_constructE
	.align		8
        /*0050*/ 	.dword	_ZN34_INTERNAL_a6fb7ddf_4_k_cu_82af01264cuda3std3__48in_placeE
	.align		8
        /*0058*/ 	.dword	_ZN34_INTERNAL_a6fb7ddf_4_k_cu_82af01264cuda3std3__420unreachable_sentinelE
	.align		8
        /*0060*/ 	.dword	_ZN34_INTERNAL_a6fb7ddf_4_k_cu_82af01264cuda3std3__47nulloptE
	.align		8
        /*0068*/ 	.dword	_ZN34_INTERNAL_a6fb7ddf_4_k_cu_82af01264cuda3std3__48unexpectE
	.align		8
        /*0070*/ 	.dword	_ZN34_INTERNAL_a6fb7ddf_4_k_cu_82af01264cuda3std6ranges3__45__cpo4swapE
	.align		8
        /*0078*/ 	.dword	_ZN34_INTERNAL_a6fb7ddf_4_k_cu_82af01264cuda3std6ranges3__45__cpo9iter_moveE
	.align		8
        /*0080*/ 	.dword	_ZN34_INTERNAL_a6fb7ddf_4_k_cu_82af01264cuda3std6ranges3__45__cpo5beginE
	.align		8
        /*0088*/ 	.dword	_ZN34_INTERNAL_a6fb7ddf_4_k_cu_82af01264cuda3std6ranges3__45__cpo3endE
	.align		8
        /*0090*/ 	.dword	_ZN34_INTERNAL_a6fb7ddf_4_k_cu_82af01264cuda3std6ranges3__45__cpo6cbeginE
	.align		8
        /*0098*/ 	.dword	_ZN34_INTERNAL_a6fb7ddf_4_k_cu_82af01264cuda3std6ranges3__45__cpo4cendE
	.align		8
        /*00a0*/ 	.dword	_ZN34_INTERNAL_a6fb7ddf_4_k_cu_82af01264cuda3std6ranges3__45__cpo7advanceE
	.align		8
        /*00a8*/ 	.dword	_ZN34_INTERNAL_a6fb7ddf_4_k_cu_82af01264cuda3std6ranges3__45__cpo9iter_swapE
	.align		8
        /*00b0*/ 	.dword	_ZN34_INTERNAL_a6fb7ddf_4_k_cu_82af01264cuda3std6ranges3__45__cpo4nextE
	.align		8
        /*00b8*/ 	.dword	_ZN34_INTERNAL_a6fb7ddf_4_k_cu_82af01264cuda3std6ranges3__45__cpo4prevE
	.align		8
        /*00c0*/ 	.dword	_ZN34_INTERNAL_a6fb7ddf_4_k_cu_82af01264cuda3std6ranges3__45__cpo4dataE
	.align		8
        /*00c8*/ 	.dword	_ZN34_INTERNAL_a6fb7ddf_4_k_cu_82af01264cuda3std6ranges3__45__cpo5cdataE
	.align		8
        /*00d0*/ 	.dword	_ZN34_INTERNAL_a6fb7ddf_4_k_cu_82af01264cuda3std6ranges3__45__cpo4sizeE
	.align		8
        /*00d8*/ 	.dword	_ZN34_INTERNAL_a6fb7ddf_4_k_cu_82af01264cuda3std6ranges3__45__cpo5ssizeE
	.align		8
        /*00e0*/ 	.dword	_ZN34_INTERNAL_a6fb7ddf_4_k_cu_82af01264cuda3std6ranges3__45__cpo8distanceE
	.align		8
        /*00e8*/ 	.dword	_ZN34_INTERNAL_a6fb7ddf_4_k_cu_82af01266thrust24THRUST_300001_SM_1000_NS6system6detail10sequential3seqE
	.align		8
        /*00f0*/ 	.dword	_ZN34_INTERNAL_a6fb7ddf_4_k_cu_82af01266thrust24THRUST_300001_SM_1000_NS12placeholders2_1E
	.align		8
        /*00f8*/ 	.dword	_ZN34_INTERNAL_a6fb7ddf_4_k_cu_82af01266thrust24THRUST_300001_SM_1000_NS12placeholders2_2E
	.align		8
        /*0100*/ 	.dword	_ZN34_INTERNAL_a6fb7ddf_4_k_cu_82af01266thrust24THRUST_300001_SM_1000_NS12placeholders2_3E
	.align		8
        /*0108*/ 	.dword	_ZN34_INTERNAL_a6fb7ddf_4_k_cu_82af01266thrust24THRUST_300001_SM_1000_NS12placeholders2_4E
	.align		8
        /*0110*/ 	.dword	_ZN34_INTERNAL_a6fb7ddf_4_k_cu_82af01266thrust24THRUST_300001_SM_1000_NS12placeholders2_5E
	.align		8
        /*0118*/ 	.dword	_ZN34_INTERNAL_a6fb7ddf_4_k_cu_82af01266thrust24THRUST_300001_SM_1000_NS12placeholders2_6E
	.align		8
        /*0120*/ 	.dword	_ZN34_INTERNAL_a6fb7ddf_4_k_cu_82af01266thrust24THRUST_300001_SM_1000_NS12placeholders2_7E
	.align		8
        /*0128*/ 	.dword	_ZN34_INTERNAL_a6fb7ddf_4_k_cu_82af01266thrust24THRUST_300001_SM_1000_NS12placeholders2_8E
	.align		8
        /*0130*/ 	.dword	_ZN34_INTERNAL_a6fb7ddf_4_k_cu_82af01266thrust24THRUST_300001_SM_1000_NS12placeholders2_9E
	.align		8
        /*0138*/ 	.dword	_ZN34_INTERNAL_a6fb7ddf_4_k_cu_82af01266thrust24THRUST_300001_SM_1000_NS12placeholders3_10E
	.align		8
        /*0140*/ 	.dword	__cudart_i2opi_d
	.align		8
        /*0148*/ 	.dword	__cudart_sin_cos_coeffs


//--------------------- .text._ZN3cub18CUB_300001_SM_10006detail11EmptyKernelIvEEvv --------------------------
	.section	.text._ZN3cub18CUB_300001_SM_10006detail11EmptyKernelIvEEvv,"ax",@progbits
	.align	128
        .global         _ZN3cub18CUB_300001_SM_10006detail11EmptyKernelIvEEvv
        .type           _ZN3cub18CUB_300001_SM_10006detail11EmptyKernelIvEEvv,@function
        .size           _ZN3cub18CUB_300001_SM_10006detail11EmptyKernelIvEEvv,(.L_x_29 - _ZN3cub18CUB_300001_SM_10006detail11EmptyKernelIvEEvv)
        .other          _ZN3cub18CUB_300001_SM_10006detail11EmptyKernelIvEEvv,@"STO_CUDA_ENTRY STV_DEFAULT"
_ZN3cub18CUB_300001_SM_10006detail11EmptyKernelIvEEvv:
.text._ZN3cub18CUB_300001_SM_10006detail11EmptyKernelIvEEvv:
[----:B------:R-:W-:Y:S01]  /*0000*/  LDC R1, c[0x0][0x37c] ;  /* 0x0000df00ff017b82 */ /* 0x000fe20000000800 */
[----:B------:R-:W-:Y:S05]  /*0010*/  EXIT ;  /* 0x000000000000794d */ /* 0x000fea0003800000 */
.L_x_0:
[----:B------:R-:W-:-:S00]  /*0020*/  BRA `(.L_x_0) ;  /* 0xfffffffc00fc7947 */ /* 0x000fc0000383ffff */
[----:B------:R-:W-:-:S00]  /*0030*/  NOP ;  /* 0x0000000000007918 */ /* 0x000fc00000000000 */
        /* <DEDUP_REMOVED lines=12> */
.L_x_29:


//--------------------- .text._Z10fun_kernelPdS_ii --------------------------
	.section	.text._Z10fun_kernelPdS_ii,"ax",@progbits
	.align	128
        .global         _Z10fun_kernelPdS_ii
        .type           _Z10fun_kernelPdS_ii,@function
        .size           _Z10fun_kernelPdS_ii,(.L_x_28 - _Z10fun_kernelPdS_ii)
        .other          _Z10fun_kernelPdS_ii,@"STO_CUDA_ENTRY STV_DEFAULT"
_Z10fun_kernelPdS_ii:
.text._Z10fun_kernelPdS_ii:
[----:B------:R-:W0:Y:S01]  /*0000*/  LDC R1, c[0x0][0x37c] ;  /* 0x0000df00ff017b82 */ /* 0x000e220000000800 */
[----:B------:R-:W1:Y:S01]  /*0010*/  S2R R24, SR_CTAID.X ;  /* 0x0000000000187919 */ /* 0x000e620000002500 */
[----:B------:R-:W1:Y:S01]  /*0020*/  LDCU UR4, c[0x0][0x390] ;  /* 0x00007200ff0477ac */ /* 0x000e620008000800 */
[----:B0-----:R-:W-:Y:S01]  /*0030*/  VIADD R1, R1, 0xffffffd8 ;  /* 0xffffffd801017836 */ /* 0x001fe20000000000 */
[----:B-1----:R-:W-:-:S13]  /*0040*/  ISETP.GE.AND P0, PT, R24, UR4, PT ;  /* 0x0000000418007c0c */ /* 0x002fda000bf06270 */
[----:B------:R-:W-:Y:S05]  /*0050*/  @P0 EXIT ;  /* 0x000000000000094d */ /* 0x000fea0003800000 */
[----:B------:R-:W0:Y:S01]  /*0060*/  S2R R23, SR_TID.X ;  /* 0x0000000000177919 */ /* 0x000e220000002100 */
[----:B------:R-:W1:Y:S01]  /*0070*/  LDCU UR8, c[0x0][0x394] ;  /* 0x00007280ff0877ac */ /* 0x000e620008000800 */
[----:B------:R-:W-:Y:S01]  /*0080*/  CS2R R28, SRZ ;  /* 0x00000000001c7805 */ /* 0x000fe2000001ff00 */
[----:B------:R-:W2:Y:S01]  /*0090*/  LDCU.64 UR6, c[0x0][0x358] ;  /* 0x00006b00ff0677ac */ /* 0x000ea20008000a00 */
[----:B-1----:R-:W-:Y:S02]  /*00a0*/  UISETP.GE.AND UP0, UPT, UR8, 0x400, UPT ;  /* 0x000004000800788c */ /* 0x002fe4000bf06270 */
[----:B------:R-:W-:-:S04]  /*00b0*/  USHF.R.S32.HI UR4, URZ, 0x1f, UR8 ;  /* 0x0000001fff047899 */ /* 0x000fc80008011408 */
[----:B------:R-:W-:Y:S02]  /*00c0*/  ULEA.HI UR5, UR4, UR8, URZ, 0x5 ;  /* 0x0000000804057291 */ /* 0x000fe4000f8f28ff */
[----:B------:R-:W-:Y:S01]  /*00d0*/  ULEA.HI UR4, UR4, UR8, URZ, 0xa ;  /* 0x0000000804047291 */ /* 0x000fe2000f8f50ff */
[----:B0-----:R-:W-:Y:S02]  /*00e0*/  SHF.R.U32.HI R22, RZ, 0x5, R23 ;  /* 0x00000005ff167819 */ /* 0x001fe40000011617 */
[----:B------:R-:W-:Y:S01]  /*00f0*/  LOP3.LUT R20, R23, 0x1f, RZ, 0xc0, !PT ;  /* 0x0000001f17147812 */ /* 0x000fe200078ec0ff */
[----:B--2---:R-:W-:Y:S08]  /*0100*/  BRA.U !UP0, `(.L_x_1) ;  /* 0x0000000d08b47547 */ /* 0x004ff0000b800000 */
[----:B------:R-:W-:Y:S01]  /*0110*/  USHF.R.S32.HI UR5, URZ, 0x5, UR5 ;  /* 0x00000005ff057899 */ /* 0x000fe20008011405 */
[----:B------:R-:W-:Y:S01]  /*0120*/  IMAD R16, R24, UR8, RZ ;  /* 0x0000000818107c24 */ /* 0x000fe2000f8e02ff */
[----:B------:R-:W-:Y:S01]  /*0130*/  USHF.R.S32.HI UR4, URZ, 0xa, UR4 ;  /* 0x0000000aff047899 */ /* 0x000fe20008011404 */
[----:B------:R-:W-:Y:S01]  /*0140*/  BSSY.RECONVERGENT B0, `(.L_x_2) ;  /* 0x0000053000007945 */ /* 0x000fe20003800200 */
[----:B------:R-:W-:Y:S02]  /*0150*/  CS2R R28, SRZ ;  /* 0x00000000001c7805 */ /* 0x000fe4000001ff00 */
[----:B------:R-:W-:Y:S02]  /*0160*/  IMAD R2, R22, UR5, RZ ;  /* 0x0000000516027c24 */ /* 0x000fe4000f8e02ff */
[----:B------:R-:W-:-:S04]  /*0170*/  IMAD R17, R20, UR4, RZ ;  /* 0x0000000414117c24 */ /* 0x000fc8000f8e02ff */
[----:B------:R-:W-:-:S04]  /*0180*/  IMAD.IADD R21, R2, 0x1, R17 ;  /* 0x0000000102157824 */ /* 0x000fc800078e0211 */
[C---:B------:R-:W-:Y:S02]  /*0190*/  VIADD R0, R21.reuse, UR4 ;  /* 0x0000000415007c36 */ /* 0x040fe40008000000 */
[----:B------:R-:W-:-:S05]  /*01a0*/  VIADD R3, R21, 0x1 ;  /* 0x0000000115037836 */ /* 0x000fca0000000000 */
[----:B------:R-:W-:-:S05]  /*01b0*/  VIMNMX R4, PT, PT, R0, R3, !PT ;  /* 0x0000000300047248 */ /* 0x000fca0007fe0100 */
[----:B------:R-:W-:-:S05]  /*01c0*/  IMAD.IADD R5, R4, 0x1, -R21 ;  /* 0x0000000104057824 */ /* 0x000fca00078e0a15 */
[----:B------:R-:W-:-:S04]  /*01d0*/  LOP3.LUT R5, R5, 0x1, RZ, 0xc0, !PT ;  /* 0x0000000105057812 */ /* 0x000fc800078ec0ff */
[----:B------:R-:W-:Y:S02]  /*01e0*/  ISETP.NE.U32.AND P0, PT, R5, 0x1, PT ;  /* 0x000000010500780c */ /* 0x000fe40003f05070 */
[----:B------:R-:W-:-:S05]  /*01f0*/  LOP3.LUT R5, RZ, R2, RZ, 0x33, !PT ;  /* 0x00000002ff057212 */ /* 0x000fca00078e33ff */
[----:B------:R-:W-:-:S06]  /*0200*/  IMAD.IADD R2, R4, 0x1, R5 ;  /* 0x0000000104027824 */ /* 0x000fcc00078e0205 */
[----:B------:R-:W-:Y:S05]  /*0210*/  @P0 BRA `(.L_x_3) ;  /* 0x0000000400140947 */ /* 0x000fea0003800000 */
[----:B------:R-:W0:Y:S01]  /*0220*/  LDC.64 R28, c[0x0][0x380] ;  /* 0x0000e000ff1c7b82 */ /* 0x000e220000000a00 */
[----:B------:R-:W-:-:S04]  /*0230*/  IMAD.IADD R5, R21, 0x1, R16 ;  /* 0x0000000115057824 */ /* 0x000fc800078e0210 */
[----:B0-----:R-:W-:-:S06]  /*0240*/  IMAD.WIDE.U32 R28, R5, 0x8, R28 ;  /* 0x00000008051c7825 */ /* 0x001fcc00078e001c */
[----:B------:R-:W2:Y:S01]  /*0250*/  LDG.E.64 R28, desc[UR6][R28.64] ;  /* 0x000000061c1c7981 */ /* 0x000ea2000c1e1b00 */
[----:B------:R-:W-:Y:S01]  /*0260*/  UMOV UR4, 0x54442d18 ;  /* 0x54442d1800047882 */ /* 0x000fe20000000000 */
[----:B------:R-:W-:Y:S01]  /*0270*/  UMOV UR5, 0x401921fb ;  /* 0x401921fb00057882 */ /* 0x000fe20000000000 */
[----:B------:R-:W-:Y:S01]  /*0280*/  BSSY.RECONVERGENT B1, `(.L_x_4) ;  /* 0x000001e000017945 */ /* 0x000fe20003800200 */
[----:B--2---:R-:W-:-:S08]  /*0290*/  DMUL R12, R28, UR4 ;  /* 0x000000041c0c7c28 */ /* 0x004fd00008000000 */
[----:B------:R-:W-:-:S14]  /*02a0*/  DSETP.NEU.AND P0, PT, |R12|, +INF , PT ;  /* 0x7ff000000c00742a */ /* 0x000fdc0003f0d200 */
[----:B------:R-:W-:Y:S05]  /*02b0*/  @!P0 BRA `(.L_x_5) ;  /* 0x0000000000608947 */ /* 0x000fea0003800000 */
[----:B------:R-:W-:Y:S01]  /*02c0*/  UMOV UR4, 0x6dc9c883 ;  /* 0x6dc9c88300047882 */ /* 0x000fe20000000000 */
[----:B------:R-:W-:Y:S01]  /*02d0*/  UMOV UR5, 0x3fe45f30 ;  /* 0x3fe45f3000057882 */ /* 0x000fe20000000000 */
[C---:B------:R-:W-:Y:S01]  /*02e0*/  DSETP.GE.AND P0, PT, |R12|.reuse, 2.14748364800000000000e+09, PT ;  /* 0x41e000000c00742a */ /* 0x040fe20003f06200 */
[----:B------:R-:W-:Y:S01]  /*02f0*/  BSSY.RECONVERGENT B2, `(.L_x_6) ;  /* 0x0000012000027945 */ /* 0x000fe20003800200 */
[----:B------:R-:W-:Y:S01]  /*0300*/  DMUL R4, R12, UR4 ;  /* 0x000000040c047c28 */ /* 0x000fe20008000000 */
[----:B------:R-:W-:Y:S01]  /*0310*/  UMOV UR4, 0x54442d18 ;  /* 0x54442d1800047882 */ /* 0x000fe20000000000 */
[----:B------:R-:W-:-:S08]  /*0320*/  UMOV UR5, 0x3ff921fb ;  /* 0x3ff921fb00057882 */ /* 0x000fd00000000000 */
[----:B------:R-:W0:Y:S08]  /*0330*/  F2I.F64 R4, R4 ;  /* 0x0000000400047311 */ /* 0x000e300000301100 */
[----:B0-----:R-:W0:Y:S02]  /*0340*/  I2F.F64 R34, R4 ;  /* 0x0000000400227312 */ /* 0x001e240000201c00 */
[----:B0-----:R-:W-:Y:S01]  /*0350*/  DFMA R6, R34, -UR4, R12 ;  /* 0x8000000422067c2b */ /* 0x001fe2000800000c */
[----:B------:R-:W-:Y:S01]  /*0360*/  UMOV UR4, 0x33145c00 ;  /* 0x33145c0000047882 */ /* 0x000fe20000000000 */
[----:B------:R-:W-:-:S06]  /*0370*/  UMOV UR5, 0x3c91a626 ;  /* 0x3c91a62600057882 */ /* 0x000fcc0000000000 */
[----:B------:R-:W-:Y:S01]  /*0380*/  DFMA R6, R34, -UR4, R6 ;  /* 0x8000000422067c2b */ /* 0x000fe20008000006 */
[----:B------:R-:W-:Y:S01]  /*0390*/  UMOV UR4, 0x252049c0 ;  /* 0x252049c000047882 */ /* 0x000fe20000000000 */
[----:B------:R-:W-:-:S06]  /*03a0*/  UMOV UR5, 0x397b839a ;  /* 0x397b839a00057882 */ /* 0x000fcc0000000000 */
[----:B------:R-:W-:Y:S01]  /*03b0*/  DFMA R34, R34, -UR4, R6 ;  /* 0x8000000422227c2b */ /* 0x000fe20008000006 */
[----:B------:R-:W-:Y:S10]  /*03c0*/  @!P0 BRA `(.L_x_7) ;  /* 0x0000000000108947 */ /* 0x000ff40003800000 */
[----:B------:R-:W-:Y:S01]  /*03d0*/  IMAD.MOV.U32 R15, RZ, RZ, R12 ;  /* 0x000000ffff0f7224 */ /* 0x000fe200078e000c */
[----:B------:R-:W-:-:S07]  /*03e0*/  MOV R12, 0x400 ;  /* 0x00000400000c7802 */ /* 0x000fce0000000f00 */
[----:B------:R-:W-:Y:S05]  /*03f0*/  CALL.REL.NOINC `($_Z10fun_kernelPdS_ii$__internal_trig_reduction_slowpathd) ;  /* 0x00000010001c7944 */ /* 0x000fea0003c00000 */
[----:B------:R-:W-:-:S07]  /*0400*/  IMAD.MOV.U32 R4, RZ, RZ, R8 ;  /* 0x000000ffff047224 */ /* 0x000fce00078e0008 */
.L_x_7:
[----:B------:R-:W-:Y:S05]  /*0410*/  BSYNC.RECONVERGENT B2 ;  /* 0x0000000000027941 */ /* 0x000fea0003800200 */
.L_x_6:
[----:B------:R-:W-:Y:S01]  /*0420*/  VIADD R21, R4, 0x1 ;  /* 0x0000000104157836 */ /* 0x000fe20000000000 */
[----:B------:R-:W-:Y:S06]  /*0430*/  BRA `(.L_x_8) ;  /* 0x0000000000087947 */ /* 0x000fec0003800000 */
.L_x_5:
[----:B------:R-:W-:Y:S01]  /*0440*/  DMUL R34, RZ, R12 ;  /* 0x0000000cff227228 */ /* 0x000fe20000000000 */
[----:B------:R-:W-:-:S10]  /*0450*/  IMAD.MOV.U32 R21, RZ, RZ, 0x1 ;  /* 0x00000001ff157424 */ /* 0x000fd400078e00ff */
.L_x_8:
[----:B------:R-:W-:Y:S05]  /*0460*/  BSYNC.RECONVERGENT B1 ;  /* 0x0000000000017941 */ /* 0x000fea0003800200 */
.L_x_4:
[----:B------:R-:W0:Y:S01]  /*0470*/  LDCU.64 UR4, c[0x4][0x148] ;  /* 0x01002900ff0477ac */ /* 0x000e220008000a00 */
[----:B------:R-:W-:-:S05]  /*0480*/  IMAD.SHL.U32 R4, R21, 0x40, RZ ;  /* 0x0000004015047824 */ /* 0x000fca00078e00ff */
[----:B------:R-:W-:-:S04]  /*0490*/  LOP3.LUT R4, R4, 0x40, RZ, 0xc0, !PT ;  /* 0x0000004004047812 */ /* 0x000fc800078ec0ff */
[----:B0-----:R-:W-:-:S05]  /*04a0*/  IADD3 R30, P0, PT, R4, UR4, RZ ;  /* 0x00000004041e7c10 */ /* 0x001fca000ff1e0ff */
[----:B------:R-:W-:-:S05]  /*04b0*/  IMAD.X R31, RZ, RZ, UR5, P0 ;  /* 0x00000005ff1f7e24 */ /* 0x000fca00080e06ff */
[----:B------:R-:W2:Y:S04]  /*04c0*/  LDG.E.128.CONSTANT R4, desc[UR6][R30.64] ;  /* 0x000000061e047981 */ /* 0x000ea8000c1e9d00 */
[----:B------:R-:W3:Y:S04]  /*04d0*/  LDG.E.128.CONSTANT R8, desc[UR6][R30.64+0x10] ;  /* 0x000010061e087981 */ /* 0x000ee8000c1e9d00 */
[----:B------:R-:W4:Y:S01]  /*04e0*/  LDG.E.128.CONSTANT R12, desc[UR6][R30.64+0x20] ;  /* 0x000020061e0c7981 */ /* 0x000f22000c1e9d00 */
[----:B------:R-:W-:Y:S01]  /*04f0*/  LOP3.LUT R18, R21, 0x1, RZ, 0xc0, !PT ;  /* 0x0000000115127812 */ /* 0x000fe200078ec0ff */
[----:B------:R-:W-:-:S02]  /*0500*/  IMAD.MOV.U32 R26, RZ, RZ, 0x20fd8164 ;  /* 0x20fd8164ff1a7424 */ /* 0x000fc400078e00ff */
[----:B------:R-:W-:Y:S01]  /*0510*/  IMAD.MOV.U32 R25, RZ, RZ, 0x3da8ff83 ;  /* 0x3da8ff83ff197424 */ /* 0x000fe200078e00ff */
[----:B------:R-:W-:Y:S01]  /*0520*/  ISETP.NE.U32.AND P0, PT, R18, 0x1, PT ;  /* 0x000000011200780c */ /* 0x000fe20003f05070 */
[----:B------:R-:W-:-:S03]  /*0530*/  DMUL R18, R34, R34 ;  /* 0x0000002222127228 */ /* 0x000fc60000000000 */
[----:B------:R-:W-:Y:S02]  /*0540*/  FSEL R26, R26, -8.06006814911005101289e+34, !P0 ;  /* 0xf9785eba1a1a7808 */ /* 0x000fe40004000000 */
[----:B------:R-:W-:-:S06]  /*0550*/  FSEL R27, -R25, 0.11223486810922622681, !P0 ;  /* 0x3de5db65191b7808 */ /* 0x000fcc0004000100 */
[----:B--2---:R-:W-:-:S08]  /*0560*/  DFMA R4, R18, R26, R4 ;  /* 0x0000001a1204722b */ /* 0x004fd00000000004 */
[----:B------:R-:W-:-:S08]  /*0570*/  DFMA R4, R18, R4, R6 ;  /* 0x000000041204722b */ /* 0x000fd00000000006 */
[----:B---3--:R-:W-:-:S08]  /*0580*/  DFMA R4, R18, R4, R8 ;  /* 0x000000041204722b */ /* 0x008fd00000000008 */
[----:B------:R-:W-:-:S08]  /*0590*/  DFMA R4, R18, R4, R10 ;  /* 0x000000041204722b */ /* 0x000fd0000000000a */
[----:B----4-:R-:W-:-:S08]  /*05a0*/  DFMA R4, R18, R4, R12 ;  /* 0x000000041204722b */ /* 0x010fd0000000000c */
[----:B------:R-:W-:-:S08]  /*05b0*/  DFMA R4, R18, R4, R14 ;  /* 0x000000041204722b */ /* 0x000fd0000000000e */
[----:B------:R-:W-:Y:S02]  /*05c0*/  DFMA R34, R4, R34, R34 ;  /* 0x000000220422722b */ /* 0x000fe40000000022 */
[----:B------:R-:W-:-:S10]  /*05d0*/  DFMA R4, R18, R4, 1 ;  /* 0x3ff000001204742b */ /* 0x000fd40000000004 */
[----:B------:R-:W-:Y:S02]  /*05e0*/  FSEL R6, R4, R34, !P0 ;  /* 0x0000002204067208 */ /* 0x000fe40004000000 */
[----:B------:R-:W-:Y:S02]  /*05f0*/  FSEL R7, R5, R35, !P0 ;  /* 0x0000002305077208 */ /* 0x000fe40004000000 */
[----:B------:R-:W-:Y:S01]  /*0600*/  LOP3.LUT P0, RZ, R21, 0x2, RZ, 0xc0, !PT ;  /* 0x0000000215ff7812 */ /* 0x000fe2000780c0ff */
[----:B------:R-:W-:-:S03]  /*0610*/  IMAD.MOV.U32 R21, RZ, RZ, R3 ;  /* 0x000000ffff157224 */ /* 0x000fc600078e0003 */
[----:B------:R-:W-:-:S10]  /*0620*/  DADD R4, RZ, -R6 ;  /* 0x00000000ff047229 */ /* 0x000fd40000000806 */
[----:B------:R-:W-:Y:S02]  /*0630*/  FSEL R4, R6, R4, !P0 ;  /* 0x0000000406047208 */ /* 0x000fe40004000000 */
[----:B------:R-:W-:-:S06]  /*0640*/  FSEL R5, R7, R5, !P0 ;  /* 0x0000000507057208 */ /* 0x000fcc0004000000 */
[----:B------:R-:W-:-:S08]  /*0650*/  DMUL R4, R4, -10 ;  /* 0xc024000004047828 */ /* 0x000fd00000000000 */
[----:B------:R-:W-:-:S11]  /*0660*/  DFMA R28, R28, R28, R4 ;  /* 0x0000001c1c1c722b */ /* 0x000fd60000000004 */
.L_x_3:
[----:B------:R-:W-:Y:S05]  /*0670*/  BSYNC.RECONVERGENT B0 ;  /* 0x0000000000007941 */ /* 0x000fea0003800200 */
.L_x_2:
[----:B------:R-:W-:Y:S01]  /*0680*/  ISETP.NE.AND P0, PT, R2, R17, PT ;  /* 0x000000110200720c */ /* 0x000fe20003f05270 */
[----:B------:R-:W0:Y:S01]  /*0690*/  LDCU.64 UR8, c[0x4][0x148] ;  /* 0x01002900ff0877ac */ /* 0x000e220008000a00 */
[----:B------:R-:W-:Y:S11]  /*06a0*/  BSSY.RECONVERGENT B0, `(.L_x_1) ;  /* 0x0000093000007945 */ /* 0x000ff60003800200 */
[----:B------:R-:W-:Y:S05]  /*06b0*/  @!P0 BRA `(.L_x_9) ;  /* 0x0000000800448947 */ /* 0x000fea0003800000 */
[----:B------:R-:W1:Y:S01]  /*06c0*/  LDC.64 R2, c[0x0][0x380] ;  /* 0x0000e000ff027b82 */ /* 0x000e620000000a00 */
[----:B------:R-:W2:Y:S01]  /*06d0*/  LDCU.64 UR4, c[0x0][0x380] ;  /* 0x00007000ff0477ac */ /* 0x000ea20008000a00 */
[C---:B------:R-:W-:Y:S01]  /*06e0*/  IADD3 R7, P0, PT, R21.reuse, R16, RZ ;  /* 0x0000001015077210 */ /* 0x040fe20007f1e0ff */
[----:B------:R-:W-:-:S04]  /*06f0*/  IMAD.IADD R5, R21, 0x1, R16 ;  /* 0x0000000115057824 */ /* 0x000fc800078e0210 */
[----:B------:R-:W-:Y:S01]  /*0700*/  IMAD.X R8, RZ, RZ, RZ, P0 ;  /* 0x000000ffff087224 */ /* 0x000fe200000e06ff */
[----:B--2---:R-:W-:Y:S01]  /*0710*/  LEA R6, P1, R7, UR4, 0x3 ;  /* 0x0000000407067c11 */ /* 0x004fe2000f8218ff */
[----:B-1----:R-:W-:-:S03]  /*0720*/  IMAD.WIDE.U32 R4, R5, 0x8, R2 ;  /* 0x0000000805047825 */ /* 0x002fc600078e0002 */
[----:B------:R-:W-:Y:S02]  /*0730*/  IADD3 R2, P0, PT, R6, 0x8, RZ ;  /* 0x0000000806027810 */ /* 0x000fe40007f1e0ff */
[----:B------:R-:W-:-:S05]  /*0740*/  LEA.HI.X R3, R7, UR5, R8, 0x3, P1 ;  /* 0x0000000507037c11 */ /* 0x000fca00088f1c08 */
[----:B------:R-:W-:-:S07]  /*0750*/  IMAD.X R3, RZ, RZ, R3, P0 ;  /* 0x000000ffff037224 */ /* 0x000fce00000e0603 */
.L_x_19:
[----:B------:R-:W2:Y:S01]  /*0760*/  LDG.E.64 R26, desc[UR6][R4.64] ;  /* 0x00000006041a7981 */ /* 0x000ea2000c1e1b00 */
[----:B------:R-:W-:Y:S01]  /*0770*/  UMOV UR4, 0x54442d18 ;  /* 0x54442d1800047882 */ /* 0x000fe20000000000 */
[----:B------:R-:W-:Y:S01]  /*0780*/  UMOV UR5, 0x401921fb ;  /* 0x401921fb00057882 */ /* 0x000fe20000000000 */
[----:B------:R-:W-:Y:S01]  /*0790*/  BSSY.RECONVERGENT B1, `(.L_x_10) ;  /* 0x000001d000017945 */ /* 0x000fe20003800200 */
[----:B--2---:R-:W-:-:S08]  /*07a0*/  DMUL R12, R26, UR4 ;  /* 0x000000041a0c7c28 */ /* 0x004fd00008000000 */
[----:B------:R-:W-:-:S14]  /*07b0*/  DSETP.NEU.AND P0, PT, |R12|, +INF , PT ;  /* 0x7ff000000c00742a */ /* 0x000fdc0003f0d200 */
[----:B------:R-:W-:Y:S01]  /*07c0*/  @!P0 DMUL R34, RZ, R12 ;  /* 0x0000000cff228228 */ /* 0x000fe20000000000 */
[----:B------:R-:W-:Y:S01]  /*07d0*/  @!P0 IMAD.MOV.U32 R25, RZ, RZ, 0x1 ;  /* 0x00000001ff198424 */ /* 0x000fe200078e00ff */
[----:B------:R-:W-:Y:S09]  /*07e0*/  @!P0 BRA `(.L_x_11) ;  /* 0x00000000005c8947 */ /* 0x000ff20003800000 */
[----:B------:R-:W-:Y:S01]  /*07f0*/  UMOV UR4, 0x6dc9c883 ;  /* 0x6dc9c88300047882 */ /* 0x000fe20000000000 */
[----:B------:R-:W-:Y:S01]  /*0800*/  UMOV UR5, 0x3fe45f30 ;  /* 0x3fe45f3000057882 */ /* 0x000fe20000000000 */
[C---:B------:R-:W-:Y:S01]  /*0810*/  DSETP.GE.AND P0, PT, |R12|.reuse, 2.14748364800000000000e+09, PT ;  /* 0x41e000000c00742a */ /* 0x040fe20003f06200 */
[----:B------:R-:W-:Y:S01]  /*0820*/  BSSY.RECONVERGENT B2, `(.L_x_12) ;  /* 0x0000012000027945 */ /* 0x000fe20003800200 */
[----:B------:R-:W-:Y:S01]  /*0830*/  DMUL R6, R12, UR4 ;  /* 0x000000040c067c28 */ /* 0x000fe20008000000 */
[----:B------:R-:W-:Y:S01]  /*0840*/  UMOV UR4, 0x54442d18 ;  /* 0x54442d1800047882 */ /* 0x000fe20000000000 */
[----:B------:R-:W-:-:S08]  /*0850*/  UMOV UR5, 0x3ff921fb ;  /* 0x3ff921fb00057882 */ /* 0x000fd00000000000 */
[----:B------:R-:W1:Y:S08]  /*0860*/  F2I.F64 R6, R6 ;  /* 0x0000000600067311 */ /* 0x000e700000301100 */
[----:B-1----:R-:W1:Y:S02]  /*0870*/  I2F.F64 R34, R6 ;  /* 0x0000000600227312 */ /* 0x002e640000201c00 */
[----:B-1----:R-:W-:Y:S01]  /*0880*/  DFMA R8, R34, -UR4, R12 ;  /* 0x8000000422087c2b */ /* 0x002fe2000800000c */
        /* <DEDUP_REMOVED lines=9> */
[----:B0-----:R-:W-:Y:S05]  /*0920*/  CALL.REL.NOINC `($_Z10fun_kernelPdS_ii$__internal_trig_reduction_slowpathd) ;  /* 0x0000000800d07944 */ /* 0x001fea0003c00000 */
[----:B------:R-:W-:-:S07]  /*0930*/  IMAD.MOV.U32 R6, RZ, RZ, R8 ;  /* 0x000000ffff067224 */ /* 0x000fce00078e0008 */
.L_x_13:
[----:B0-----:R-:W-:Y:S05]  /*0940*/  BSYNC.RECONVERGENT B2 ;  /* 0x0000000000027941 */ /* 0x001fea0003800200 */
.L_x_12:
[----:B------:R-:W-:-:S07]  /*0950*/  VIADD R25, R6, 0x1 ;  /* 0x0000000106197836 */ /* 0x000fce0000000000 */
.L_x_11:
[----:B0-----:R-:W-:Y:S05]  /*0960*/  BSYNC.RECONVERGENT B1 ;  /* 0x0000000000017941 */ /* 0x001fea0003800200 */
.L_x_10:
[----:B------:R-:W-:-:S05]  /*0970*/  IMAD.SHL.U32 R6, R25, 0x40, RZ ;  /* 0x0000004019067824 */ /* 0x000fca00078e00ff */
[----:B------:R-:W-:-:S04]  /*0980*/  LOP3.LUT R6, R6, 0x40, RZ, 0xc0, !PT ;  /* 0x0000004006067812 */ /* 0x000fc800078ec0ff */
[----:B------:R-:W-:Y:S02]  /*0990*/  IADD3 R36, P0, PT, R6, UR8, RZ ;  /* 0x0000000806247c10 */ /* 0x000fe4000ff1e0ff */
[----:B------:R-:W2:Y:S03]  /*09a0*/  LDG.E.64 R6, desc[UR6][R2.64] ;  /* 0x0000000602067981 */ /* 0x000ea6000c1e1b00 */
[----:B------:R-:W-:-:S05]  /*09b0*/  IMAD.X R37, RZ, RZ, UR9, P0 ;  /* 0x00000009ff257e24 */ /* 0x000fca00080e06ff */
[----:B------:R-:W3:Y:S04]  /*09c0*/  LDG.E.128.CONSTANT R8, desc[UR6][R36.64] ;  /* 0x0000000624087981 */ /* 0x000ee8000c1e9d00 */
[----:B------:R-:W4:Y:S04]  /*09d0*/  LDG.E.128.CONSTANT R12, desc[UR6][R36.64+0x10] ;  /* 0x00001006240c7981 */ /* 0x000f28000c1e9d00 */
[----:B------:R-:W5:Y:S01]  /*09e0*/  LDG.E.128.CONSTANT R16, desc[UR6][R36.64+0x20] ;  /* 0x0000200624107981 */ /* 0x000f62000c1e9d00 */
[----:B------:R-:W-:Y:S01]  /*09f0*/  LOP3.LUT R30, R25, 0x1, RZ, 0xc0, !PT ;  /* 0x00000001191e7812 */ /* 0x000fe200078ec0ff */
[----:B------:R-:W-:-:S03]  /*0a00*/  IMAD.MOV.U32 R31, RZ, RZ, 0x3da8ff83 ;  /* 0x3da8ff83ff1f7424 */ /* 0x000fc600078e00ff */
[----:B------:R-:W-:Y:S01]  /*0a10*/  ISETP.NE.U32.AND P0, PT, R30, 0x1, PT ;  /* 0x000000011e00780c */ /* 0x000fe20003f05070 */
[----:B------:R-:W-:Y:S01]  /*0a20*/  IMAD.MOV.U32 R30, RZ, RZ, 0x20fd8164 ;  /* 0x20fd8164ff1e7424 */ /* 0x000fe200078e00ff */
[----:B------:R-:W-:Y:S02]  /*0a30*/  DMUL R32, R34, R34 ;  /* 0x0000002222207228 */ /* 0x000fe40000000000 */
[----:B------:R-:W-:Y:S02]  /*0a40*/  FSEL R31, -R31, 0.11223486810922622681, !P0 ;  /* 0x3de5db651f1f7808 */ /* 0x000fe40004000100 */
[----:B------:R-:W-:Y:S01]  /*0a50*/  FSEL R30, R30, -8.06006814911005101289e+34, !P0 ;  /* 0xf9785eba1e1e7808 */ /* 0x000fe20004000000 */
[----:B------:R-:W-:Y:S01]  /*0a60*/  UMOV UR4, 0x54442d18 ;  /* 0x54442d1800047882 */ /* 0x000fe20000000000 */
[----:B------:R-:W-:Y:S01]  /*0a70*/  UMOV UR5, 0x401921fb ;  /* 0x401921fb00057882 */ /* 0x000fe20000000000 */
[----:B------:R-:W-:Y:S03]  /*0a80*/  BSSY.RECONVERGENT B1, `(.L_x_14) ;  /* 0x000002e000017945 */ /* 0x000fe60003800200 */
[----:B---3--:R-:W-:-:S08]  /*0a90*/  DFMA R8, R32, R30, R8 ;  /* 0x0000001e2008722b */ /* 0x008fd00000000008 */
[----:B------:R-:W-:-:S08]  /*0aa0*/  DFMA R8, R32, R8, R10 ;  /* 0x000000082008722b */ /* 0x000fd0000000000a */
[----:B----4-:R-:W-:-:S08]  /*0ab0*/  DFMA R8, R32, R8, R12 ;  /* 0x000000082008722b */ /* 0x010fd0000000000c */
[----:B------:R-:W-:-:S08]  /*0ac0*/  DFMA R8, R32, R8, R14 ;  /* 0x000000082008722b */ /* 0x000fd0000000000e */
[----:B-----5:R-:W-:-:S08]  /*0ad0*/  DFMA R8, R32, R8, R16 ;  /* 0x000000082008722b */ /* 0x020fd00000000010 */
[----:B------:R-:W-:-:S08]  /*0ae0*/  DFMA R8, R32, R8, R18 ;  /* 0x000000082008722b */ /* 0x000fd00000000012 */
[----:B------:R-:W-:Y:S02]  /*0af0*/  DFMA R34, R8, R34, R34 ;  /* 0x000000220822722b */ /* 0x000fe40000000022 */
[----:B------:R-:W-:-:S10]  /*0b00*/  DFMA R8, R32, R8, 1 ;  /* 0x3ff000002008742b */ /* 0x000fd40000000008 */
[----:B------:R-:W-:Y:S02]  /*0b10*/  FSEL R10, R8, R34, !P0 ;  /* 0x00000022080a7208 */ /* 0x000fe40004000000 */
[----:B------:R-:W-:-:S06]  /*0b20*/  FSEL R11, R9, R35, !P0 ;  /* 0x00000023090b7208 */ /* 0x000fcc0004000000 */
[----:B------:R-:W-:Y:S01]  /*0b30*/  DADD R8, RZ, -R10 ;  /* 0x00000000ff087229 */ /* 0x000fe2000000080a */
[----:B------:R-:W-:Y:S01]  /*0b40*/  LOP3.LUT P0, RZ, R25, 0x2, RZ, 0xc0, !PT ;  /* 0x0000000219ff7812 */ /* 0x000fe2000780c0ff */
[----:B--2---:R-:W-:-:S08]  /*0b50*/  DMUL R12, R6, UR4 ;  /* 0x00000004060c7c28 */ /* 0x004fd00008000000 */
[----:B------:R-:W-:Y:S02]  /*0b60*/  FSEL R8, R10, R8, !P0 ;  /* 0x000000080a087208 */ /* 0x000fe40004000000 */
[----:B------:R-:W-:Y:S01]  /*0b70*/  FSEL R9, R11, R9, !P0 ;  /* 0x000000090b097208 */ /* 0x000fe20004000000 */
[----:B------:R-:W-:-:S05]  /*0b80*/  DSETP.NEU.AND P0, PT, |R12|, +INF , PT ;  /* 0x7ff000000c00742a */ /* 0x000fca0003f0d200 */
[----:B------:R-:W-:-:S08]  /*0b90*/  DMUL R8, R8, -10 ;  /* 0xc024000008087828 */ /* 0x000fd00000000000 */
[----:B------:R-:W-:-:S08]  /*0ba0*/  DFMA R8, R26, R26, R8 ;  /* 0x0000001a1a08722b */ /* 0x000fd00000000008 */
[----:B------:R-:W-:Y:S01]  /*0bb0*/  DADD R28, R8, R28 ;  /* 0x00000000081c7229 */ /* 0x000fe2000000001c */
[----:B------:R-:W-:Y:S10]  /*0bc0*/  @!P0 BRA `(.L_x_15) ;  /* 0x00000000005c8947 */ /* 0x000ff40003800000 */
        /* <DEDUP_REMOVED lines=20> */
.L_x_17:
[----:B------:R-:W-:Y:S05]  /*0d10*/  BSYNC.RECONVERGENT B2 ;  /* 0x0000000000027941 */ /* 0x000fea0003800200 */
.L_x_16:
[----:B------:R-:W-:Y:S01]  /*0d20*/  VIADD R25, R8, 0x1 ;  /* 0x0000000108197836 */ /* 0x000fe20000000000 */
[----:B------:R-:W-:Y:S06]  /*0d30*/  BRA `(.L_x_18) ;  /* 0x0000000000087947 */ /* 0x000fec0003800000 */
.L_x_15:
[----:B------:R-:W-:Y:S01]  /*0d40*/  DMUL R34, RZ, R12 ;  /* 0x0000000cff227228 */ /* 0x000fe20000000000 */
[----:B------:R-:W-:-:S10]  /*0d50*/  IMAD.MOV.U32 R25, RZ, RZ, 0x1 ;  /* 0x00000001ff197424 */ /* 0x000fd400078e00ff */
.L_x_18:
[----:B------:R-:W-:Y:S05]  /*0d60*/  BSYNC.RECONVERGENT B1 ;  /* 0x0000000000017941 */ /* 0x000fea0003800200 */
.L_x_14:
[----:B------:R-:W-:-:S05]  /*0d70*/  IMAD.SHL.U32 R8, R25, 0x40, RZ ;  /* 0x0000004019087824 */ /* 0x000fca00078e00ff */
[----:B------:R-:W-:-:S04]  /*0d80*/  LOP3.LUT R8, R8, 0x40, RZ, 0xc0, !PT ;  /* 0x0000004008087812 */ /* 0x000fc800078ec0ff */
[----:B------:R-:W-:-:S05]  /*0d90*/  IADD3 R32, P0, PT, R8, UR8, RZ ;  /* 0x0000000808207c10 */ /* 0x000fca000ff1e0ff */
[----:B------:R-:W-:-:S05]  /*0da0*/  IMAD.X R33, RZ, RZ, UR9, P0 ;  /* 0x00000009ff217e24 */ /* 0x000fca00080e06ff */
[----:B------:R-:W2:Y:S04]  /*0db0*/  LDG.E.128.CONSTANT R8, desc[UR6][R32.64] ;  /* 0x0000000620087981 */ /* 0x000ea8000c1e9d00 */
[----:B------:R-:W3:Y:S04]  /*0dc0*/  LDG.E.128.CONSTANT R12, desc[UR6][R32.64+0x10] ;  /* 0x00001006200c7981 */ /* 0x000ee8000c1e9d00 */
[----:B------:R-:W4:Y:S01]  /*0dd0*/  LDG.E.128.CONSTANT R16, desc[UR6][R32.64+0x20] ;  /* 0x0000200620107981 */ /* 0x000f22000c1e9d00 */
[----:B------:R-:W-:Y:S01]  /*0de0*/  LOP3.LUT R26, R25, 0x1, RZ, 0xc0, !PT ;  /* 0x00000001191a7812 */ /* 0x000fe200078ec0ff */
[----:B------:R-:W-:Y:S01]  /*0df0*/  IMAD.MOV.U32 R27, RZ, RZ, 0x3da8ff83 ;  /* 0x3da8ff83ff1b7424 */ /* 0x000fe200078e00ff */
[----:B------:R-:W-:Y:S01]  /*0e00*/  DMUL R30, R34, R34 ;  /* 0x00000022221e7228 */ /* 0x000fe20000000000 */
[----:B------:R-:W-:Y:S01]  /*0e10*/  VIADD R21, R21, 0x2 ;  /* 0x0000000215157836 */ /* 0x000fe20000000000 */
[----:B------:R-:W-:Y:S01]  /*0e20*/  ISETP.NE.U32.AND P0, PT, R26, 0x1, PT ;  /* 0x000000011a00780c */ /* 0x000fe20003f05070 */
[----:B------:R-:W-:Y:S01]  /*0e30*/  IMAD.MOV.U32 R26, RZ, RZ, 0x20fd8164 ;  /* 0x20fd8164ff1a7424 */ /* 0x000fe200078e00ff */
[----:B------:R-:W-:-:S02]  /*0e40*/  IADD3 R2, P1, PT, R2, 0x10, RZ ;  /* 0x0000001002027810 */ /* 0x000fc40007f3e0ff */
[----:B------:R-:W-:Y:S02]  /*0e50*/  FSEL R27, -R27, 0.11223486810922622681, !P0 ;  /* 0x3de5db651b1b7808 */ /* 0x000fe40004000100 */
[----:B------:R-:W-:Y:S01]  /*0e60*/  FSEL R26, R26, -8.06006814911005101289e+34, !P0 ;  /* 0xf9785eba1a1a7808 */ /* 0x000fe20004000000 */
[----:B------:R-:W-:Y:S01]  /*0e70*/  IMAD.X R3, RZ, RZ, R3, P1 ;  /* 0x000000ffff037224 */ /* 0x000fe200008e0603 */
[----:B------:R-:W-:-:S05]  /*0e80*/  IADD3 R4, P2, PT, R4, 0x10, RZ ;  /* 0x0000001004047810 */ /* 0x000fca0007f5e0ff */
[----:B------:R-:W-:Y:S01]  /*0e90*/  IMAD.X R5, RZ, RZ, R5, P2 ;  /* 0x000000ffff057224 */ /* 0x000fe200010e0605 */
        /* <DEDUP_REMOVED lines=10> */
[----:B------:R-:W-:-:S04]  /*0f40*/  LOP3.LUT P0, RZ, R25, 0x2, RZ, 0xc0, !PT ;  /* 0x0000000219ff7812 */ /* 0x000fc8000780c0ff */
[----:B------:R-:W-:-:S10]  /*0f50*/  DADD R8, RZ, -R10 ;  /* 0x00000000ff087229 */ /* 0x000fd4000000080a */
[----:B------:R-:W-:Y:S02]  /*0f60*/  FSEL R8, R10, R8, !P0 ;  /* 0x000000080a087208 */ /* 0x000fe40004000000 */
[----:B------:R-:W-:Y:S02]  /*0f70*/  FSEL R9, R11, R9, !P0 ;  /* 0x000000090b097208 */ /* 0x000fe40004000000 */
[----:B------:R-:W-:-:S04]  /*0f80*/  ISETP.GE.AND P0, PT, R21, R0, PT ;  /* 0x000000001500720c */ /* 0x000fc80003f06270 */
[----:B------:R-:W-:-:S08]  /*0f90*/  DMUL R8, R8, -10 ;  /* 0xc024000008087828 */ /* 0x000fd00000000000 */
[----:B------:R-:W-:-:S08]  /*0fa0*/  DFMA R8, R6, R6, R8 ;  /* 0x000000060608722b */ /* 0x000fd00000000008 */
[----:B------:R-:W-:Y:S01]  /*0fb0*/  DADD R28, R28, R8 ;  /* 0x000000001c1c7229 */ /* 0x000fe20000000008 */
[----:B------:R-:W-:Y:S10]  /*0fc0*/  @!P0 BRA `(.L_x_19) ;  /* 0xfffffff400e48947 */ /* 0x000ff4000383ffff */
.L_x_9:
[----:B0-----:R-:W-:Y:S05]  /*0fd0*/  BSYNC.RECONVERGENT B0 ;  /* 0x0000000000007941 */ /* 0x001fea0003800200 */
.L_x_1:
[----:B------:R-:W-:Y:S04]  /*0fe0*/  SHFL.DOWN PT, R2, R28, 0x1, 0x1f ;  /* 0x08201f001c027f89 */ /* 0x000fe800000e0000 */
[----:B------:R-:W0:Y:S02]  /*0ff0*/  SHFL.DOWN P0, R3, R29, 0x1, 0x1f ;  /* 0x08201f001d037f89 */ /* 0x000e240000000000 */
[----:B0-----:R-:W-:-:S10]  /*1000*/  DADD R2, R2, R28 ;  /* 0x0000000002027229 */ /* 0x001fd4000000001c */
[----:B------:R-:W-:Y:S02]  /*1010*/  FSEL R4, R2, R28, P0 ;  /* 0x0000001c02047208 */ /* 0x000fe40000000000 */
[----:B------:R-:W-:-:S03]  /*1020*/  FSEL R5, R3, R29, P0 ;  /* 0x0000001d03057208 */ /* 0x000fc60000000000 */
        /* <DEDUP_REMOVED lines=9> */
[----:B------:R-:W-:Y:S02]  /*10c0*/  FSEL R9, R3, R7, P0 ;  /* 0x0000000703097208 */ /* 0x000fe40000000000 */
[----:B------:R-:W-:Y:S01]  /*10d0*/  ISETP.NE.AND P0, PT, R20, RZ, PT ;  /* 0x000000ff1400720c */ /* 0x000fe20003f05270 */
[----:B------:R-:W-:Y:S04]  /*10e0*/  SHFL.DOWN PT, R2, R8, 0x8, 0x1f ;  /* 0x09001f0008027f89 */ /* 0x000fe800000e0000 */
[----:B------:R-:W0:Y:S08]  /*10f0*/  SHFL.DOWN P1, R3, R9, 0x8, 0x1f ;  /* 0x09001f0009037f89 */ /* 0x000e300000020000 */
[----:B------:R-:W1:Y:S01]  /*1100*/  @!P0 S2R R7, SR_CgaCtaId ;  /* 0x0000000000078919 */ /* 0x000e620000008800 */
[----:B------:R-:W-:Y:S01]  /*1110*/  @!P0 MOV R0, 0x400 ;  /* 0x0000040000008802 */ /* 0x000fe20000000f00 */
[----:B0-----:R-:W-:-:S10]  /*1120*/  DADD R2, R2, R8 ;  /* 0x0000000002027229 */ /* 0x001fd40000000008 */
[----:B------:R-:W-:Y:S02]  /*1130*/  FSEL R4, R2, R8, P1 ;  /* 0x0000000802047208 */ /* 0x000fe40000800000 */
[----:B------:R-:W-:-:S03]  /*1140*/  FSEL R5, R3, R9, P1 ;  /* 0x0000000903057208 */ /* 0x000fc60000800000 */
[----:B------:R-:W-:Y:S01]  /*1150*/  SHFL.DOWN PT, R2, R4, 0x10, 0x1f ;  /* 0x0a001f0004027f89 */ /* 0x000fe200000e0000 */
[----:B-1----:R-:W-:-:S03]  /*1160*/  @!P0 LEA R7, R7, R0, 0x18 ;  /* 0x0000000007078211 */ /* 0x002fc600078ec0ff */
[----:B------:R-:W0:Y:S02]  /*1170*/  SHFL.DOWN P1, R3, R5, 0x10, 0x1f ;  /* 0x0a001f0005037f89 */ /* 0x000e240000020000 */
[----:B------:R-:W-:Y:S01]  /*1180*/  @!P0 IMAD R7, R22, 0x8, R7 ;  /* 0x0000000816078824 */ /* 0x000fe200078e0207 */
[----:B0-----:R-:W-:-:S10]  /*1190*/  DADD R2, R2, R4 ;  /* 0x0000000002027229 */ /* 0x001fd40000000004 */
[----:B------:R-:W-:Y:S02]  /*11a0*/  FSEL R2, R2, R4, P1 ;  /* 0x0000000402027208 */ /* 0x000fe40000800000 */
[----:B------:R-:W-:Y:S02]  /*11b0*/  FSEL R3, R3, R5, P1 ;  /* 0x0000000503037208 */ /* 0x000fe40000800000 */
[----:B------:R-:W-:-:S03]  /*11c0*/  ISETP.GT.U32.AND P1, PT, R23, 0x1f, PT ;  /* 0x0000001f1700780c */ /* 0x000fc60003f24070 */
[----:B------:R0:W-:Y:S01]  /*11d0*/  @!P0 STS.64 [R7], R2 ;  /* 0x0000000207008388 */ /* 0x0001e20000000a00 */
[----:B------:R-:W-:Y:S09]  /*11e0*/  BAR.SYNC.DEFER_BLOCKING 0x0 ;  /* 0x0000000000007b1d */ /* 0x000ff20000010000 */
[----:B------:R-:W-:Y:S05]  /*11f0*/  @P1 EXIT ;  /* 0x000000000000194d */ /* 0x000fea0003800000 */
[----:B------:R-:W1:Y:S01]  /*1200*/  S2UR UR5, SR_CgaCtaId ;  /* 0x00000000000579c3 */ /* 0x000e620000008800 */
[----:B------:R-:W-:Y:S02]  /*1210*/  UMOV UR4, 0x400 ;  /* 0x0000040000047882 */ /* 0x000fe40000000000 */
[----:B-1----:R-:W-:-:S06]  /*1220*/  ULEA UR4, UR5, UR4, 0x18 ;  /* 0x0000000405047291 */ /* 0x002fcc000f8ec0ff */
[----:B0-----:R-:W-:-:S06]  /*1230*/  LEA R2, R20, UR4, 0x3 ;  /* 0x0000000414027c11 */ /* 0x001fcc000f8e18ff */
[----:B------:R-:W0:Y:S04]  /*1240*/  LDS.64 R2, [R2] ;  /* 0x0000000002027984 */ /* 0x000e280000000a00 */
[----:B0-----:R-:W-:Y:S04]  /*1250*/  SHFL.DOWN PT, R4, R2, 0x1, 0x1f ;  /* 0x08201f0002047f89 */ /* 0x001fe800000e0000 */
        /* <DEDUP_REMOVED lines=19> */
[----:B------:R0:W1:Y:S04]  /*1390*/  SHFL.DOWN PT, R2, R6, 0x10, 0x1f ;  /* 0x0a001f0006027f89 */ /* 0x00006800000e0000 */
[----:B------:R0:W2:Y:S01]  /*13a0*/  SHFL.DOWN P1, R3, R7, 0x10, 0x1f ;  /* 0x0a001f0007037f89 */ /* 0x0000a20000020000 */
[----:B------:R-:W-:Y:S05]  /*13b0*/  @P0 EXIT ;  /* 0x000000000000094d */ /* 0x000fea0003800000 */
[----:B------:R-:W3:Y:S01]  /*13c0*/  LDCU UR4, c[0x0][0x394] ;  /* 0x00007280ff0477ac */ /* 0x000ee20008000800 */
[----:B------:R-:W4:Y:S01]  /*13d0*/  LDC.64 R8, c[0x0][0x388] ;  /* 0x0000e200ff087b82 */ /* 0x000f220000000a00 */
[----:B-12---:R-:W-:-:S10]  /*13e0*/  DADD R2, R2, R6 ;  /* 0x0000000002027229 */ /* 0x006fd40000000006 */
[----:B------:R-:W-:Y:S02]  /*13f0*/  FSEL R2, R2, R6, P1 ;  /* 0x0000000602027208 */ /* 0x000fe40000800000 */
[----:B------:R-:W-:Y:S01]  /*1400*/  FSEL R3, R3, R7, P1 ;  /* 0x0000000703037208 */ /* 0x000fe20000800000 */
[----:B---3--:R-:W-:Y:S01]  /*1410*/  UIMAD UR4, UR4, 0xa, URZ ;  /* 0x0000000a040478a4 */ /* 0x008fe2000f8e02ff */
[----:B----4-:R-:W-:-:S08]  /*1420*/  IMAD.WIDE.U32 R24, R24, 0x8, R8 ;  /* 0x0000000818187825 */ /* 0x010fd000078e0008 */
[----:B------:R-:W1:Y:S02]  /*1430*/  I2F.F64 R4, UR4 ;  /* 0x0000000400047d12 */ /* 0x000e640008201c00 */
[----:B-1----:R-:W-:-:S07]  /*1440*/  DADD R4, R4, R2 ;  /* 0x0000000004047229 */ /* 0x002fce0000000002 */
[----:B------:R-:W-:Y:S01]  /*1450*/  STG.E.64 desc[UR6][R24.64], R4 ;  /* 0x0000000418007986 */ /* 0x000fe2000c101b06 */
[----:B------:R-:W-:Y:S05]  /*1460*/  EXIT ;  /* 0x000000000000794d */ /* 0x000fea0003800000 */
        .type           $_Z10fun_kernelPdS_ii$__internal_trig_reduction_slowpathd,@function
        .size           $_Z10fun_kernelPdS_ii$__internal_trig_reduction_slowpathd,(.L_x_28 - $_Z10fun_kernelPdS_ii$__internal_trig_reduction_slowpathd)
$_Z10fun_kernelPdS_ii$__internal_trig_reduction_slowpathd:
[----:B------:R-:W-:Y:S01]  /*1470*/  SHF.R.U32.HI R9, RZ, 0x14, R13 ;  /* 0x00000014ff097819 */ /* 0x000fe2000001160d */
[----:B------:R-:W-:-:S03]  /*1480*/  IMAD.MOV.U32 R18, RZ, RZ, RZ ;  /* 0x000000ffff127224 */ /* 0x000fc600078e00ff */
[----:B------:R-:W-:-:S04]  /*1490*/  LOP3.LUT R8, R9, 0x7ff, RZ, 0xc0, !PT ;  /* 0x000007ff09087812 */ /* 0x000fc800078ec0ff */
[----:B------:R-:W-:-:S13]  /*14a0*/  ISETP.NE.AND P0, PT, R8, 0x7ff, PT ;  /* 0x000007ff0800780c */ /* 0x000fda0003f05270 */
[----:B------:R-:W-:Y:S05]  /*14b0*/  @!P0 BRA `(.L_x_20) ;  /* 0x00000008004c8947 */ /* 0x000fea0003800000 */
[----:B------:R-:W-:Y:S01]  /*14c0*/  VIADD R8, R8, 0xfffffc00 ;  /* 0xfffffc0008087836 */ /* 0x000fe20000000000 */
[----:B------:R-:W-:Y:S01]  /*14d0*/  BSSY.RECONVERGENT B3, `(.L_x_21) ;  /* 0x0000030000037945 */ /* 0x000fe20003800200 */
[----:B------:R-:W-:-:S03]  /*14e0*/  CS2R R32, SRZ ;  /* 0x0000000000207805 */ /* 0x000fc6000001ff00 */
[----:B------:R-:W-:Y:S02]  /*14f0*/  SHF.R.U32.HI R10, RZ, 0x6, R8 ;  /* 0x00000006ff0a7819 */ /* 0x000fe40000011608 */
[----:B------:R-:W-:Y:S02]  /*1500*/  ISETP.GE.U32.AND P0, PT, R8, 0x80, PT ;  /* 0x000000800800780c */ /* 0x000fe40003f06070 */
[C---:B------:R-:W-:Y:S02]  /*1510*/  IADD3 R11, PT, PT, -R10.reuse, 0x13, RZ ;  /* 0x000000130a0b7810 */ /* 0x040fe40007ffe1ff */
[----:B------:R-:W-:Y:S02]  /*1520*/  IADD3 R19, PT, PT, -R10, 0xf, RZ ;  /* 0x0000000f0a137810 */ /* 0x000fe40007ffe1ff */
[----:B------:R-:W-:-:S04]  /*1530*/  SEL R11, R11, 0x12, P0 ;  /* 0x000000120b0b7807 */ /* 0x000fc80000000000 */
[----:B------:R-:W-:-:S13]  /*1540*/  ISETP.GE.AND P0, PT, R19, R11, PT ;  /* 0x0000000b1300720c */ /* 0x000fda0003f06270 */
[----:B------:R-:W-:Y:S05]  /*1550*/  @P0 BRA `(.L_x_22) ;  /* 0x00000000009c0947 */ /* 0x000fea0003800000 */
[----:B------:R-:W0:Y:S01]  /*1560*/  LDC.64 R34, c[0x0][0x358] ;  /* 0x0000d600ff227b82 */ /* 0x000e220000000a00 */
[C---:B------:R-:W-:Y:S01]  /*1570*/  SHF.L.U64.HI R14, R15.reuse, 0xb, R13 ;  /* 0x0000000b0f0e7819 */ /* 0x040fe2000001020d */
[----:B------:R-:W-:Y:S01]  /*1580*/  BSSY.RECONVERGENT B4, `(.L_x_23) ;  /* 0x0000023000047945 */ /* 0x000fe20003800200 */
[----:B------:R-:W-:Y:S01]  /*1590*/  IMAD.SHL.U32 R15, R15, 0x800, RZ ;  /* 0x000008000f0f7824 */ /* 0x000fe200078e00ff */
[----:B------:R-:W-:Y:S01]  /*15a0*/  IADD3 R8, PT, PT, RZ, -R10, -R11 ;  /* 0x8000000aff087210 */ /* 0x000fe20007ffe80b */
[----:B------:R-:W-:Y:S01]  /*15b0*/  IMAD.MOV.U32 R18, RZ, RZ, RZ ;  /* 0x000000ffff127224 */ /* 0x000fe200078e00ff */
[----:B------:R-:W-:Y:S02]  /*15c0*/  CS2R R32, SRZ ;  /* 0x0000000000207805 */ /* 0x000fe4000001ff00 */
[----:B------:R-:W-:-:S07]  /*15d0*/  LOP3.LUT R14, R14, 0x80000000, RZ, 0xfc, !PT ;  /* 0x800000000e0e7812 */ /* 0x000fce00078efcff */
.L_x_24:
[----:B------:R-:W1:Y:S01]  /*15e0*/  LDC.64 R30, c[0x4][0x140] ;  /* 0x01005000ff1e7b82 */ /* 0x000e620000000a00 */
[----:B0-----:R-:W-:Y:S02]  /*15f0*/  R2UR UR4, R34 ;  /* 0x00000000220472ca */ /* 0x001fe400000e0000 */
[----:B------:R-:W-:Y:S01]  /*1600*/  R2UR UR5, R35 ;  /* 0x00000000230572ca */ /* 0x000fe200000e0000 */
[----:B-1----:R-:W-:-:S12]  /*1610*/  IMAD.WIDE R36, R19, 0x8, R30 ;  /* 0x0000000813247825 */ /* 0x002fd800078e021e */
[----:B------:R-:W2:Y:S01]  /*1620*/  LDG.E.64.CONSTANT R36, desc[UR4][R36.64] ;  /* 0x0000000424247981 */ /* 0x000ea2000c1e9b00 */
[----:B------:R-:W-:Y:S02]  /*1630*/  VIADD R8, R8, 0x1 ;  /* 0x0000000108087836 */ /* 0x000fe40000000000 */
[----:B------:R-:W-:Y:S02]  /*1640*/  VIADD R19, R19, 0x1 ;  /* 0x0000000113137836 */ /* 0x000fe40000000000 */
[----:B--2---:R-:W-:-:S04]  /*1650*/  IMAD.WIDE.U32 R32, P2, R36, R15, R32 ;  /* 0x0000000f24207225 */ /* 0x004fc80007840020 */
[----:B------:R-:W-:Y:S02]  /*1660*/  IMAD R25, R36, R14, RZ ;  /* 0x0000000e24197224 */ /* 0x000fe400078e02ff */
[----:B------:R-:W-:-:S03]  /*1670*/  IMAD R30, R37, R15, RZ ;  /* 0x0000000f251e7224 */ /* 0x000fc600078e02ff */
[----:B------:R-:W-:Y:S01]  /*1680*/  IADD3 R25, P0, PT, R25, R33, RZ ;  /* 0x0000002119197210 */ /* 0x000fe20007f1e0ff */
[C---:B------:R-:W-:Y:S02]  /*1690*/  IMAD R33, R18.reuse, 0x8, R1 ;  /* 0x0000000812217824 */ /* 0x040fe400078e0201 */
[----:B------:R-:W-:Y:S01]  /*16a0*/  VIADD R18, R18, 0x1 ;  /* 0x0000000112127836 */ /* 0x000fe20000000000 */
[----:B------:R-:W-:Y:S01]  /*16b0*/  IADD3 R31, P1, PT, R30, R25, RZ ;  /* 0x000000191e1f7210 */ /* 0x000fe20007f3e0ff */
[----:B------:R-:W-:Y:S02]  /*16c0*/  IMAD.MOV.U32 R30, RZ, RZ, R32 ;  /* 0x000000ffff1e7224 */ /* 0x000fe400078e0020 */
[----:B------:R-:W-:-:S03]  /*16d0*/  IMAD.HI.U32 R32, R36, R14, RZ ;  /* 0x0000000e24207227 */ /* 0x000fc600078e00ff */
[----:B------:R0:W-:Y:S01]  /*16e0*/  STL.64 [R33], R30 ;  /* 0x0000001e21007387 */ /* 0x0001e20000100a00 */
[----:B------:R-:W-:Y:S02]  /*16f0*/  IMAD.X R32, RZ, RZ, R32, P2 ;  /* 0x000000ffff207224 */ /* 0x000fe400010e0620 */
[----:B------:R-:W-:-:S04]  /*1700*/  IMAD.HI.U32 R25, R37, R14, RZ ;  /* 0x0000000e25197227 */ /* 0x000fc800078e00ff */
[----:B0-----:R-:W-:-:S04]  /*1710*/  IMAD.HI.U32 R31, R37, R15, RZ ;  /* 0x0000000f251f7227 */ /* 0x001fc800078e00ff */
[----:B------:R-:W-:Y:S01]  /*1720*/  IMAD R30, R37, R14, RZ ;  /* 0x0000000e251e7224 */ /* 0x000fe200078e02ff */
[----:B------:R-:W-:-:S04]  /*1730*/  IADD3.X R31, P0, PT, R31, R32, RZ, P0, !PT ;  /* 0x000000201f1f7210 */ /* 0x000fc8000071e4ff */
[----:B------:R-:W-:Y:S01]  /*1740*/  IADD3.X R30, P1, PT, R30, R31, RZ, P1, !PT ;  /* 0x0000001f1e1e7210 */ /* 0x000fe20000f3e4ff */
[----:B------:R-:W-:Y:S01]  /*1750*/  IMAD.X R25, RZ, RZ, R25, P0 ;  /* 0x000000ffff197224 */ /* 0x000fe200000e0619 */
[----:B------:R-:W-:-:S03]  /*1760*/  ISETP.NE.AND P0, PT, R8, -0xf, PT ;  /* 0xfffffff10800780c */ /* 0x000fc60003f05270 */
[----:B------:R-:W-:Y:S02]  /*1770*/  IMAD.X R31, RZ, RZ, R25, P1 ;  /* 0x000000ffff1f7224 */ /* 0x000fe400008e0619 */
[----:B------:R-:W-:Y:S02]  /*1780*/  IMAD.MOV.U32 R32, RZ, RZ, R30 ;  /* 0x000000ffff207224 */ /* 0x000fe400078e001e */
[----:B------:R-:W-:-:S06]  /*1790*/  IMAD.MOV.U32 R33, RZ, RZ, R31 ;  /* 0x000000ffff217224 */ /* 0x000fcc00078e001f */
[----:B------:R-:W-:Y:S05]  /*17a0*/  @P0 BRA `(.L_x_24) ;  /* 0xfffffffc008c0947 */ /* 0x000fea000383ffff */
[----:B------:R-:W-:Y:S05]  /*17b0*/  BSYNC.RECONVERGENT B4 ;  /* 0x0000000000047941 */ /* 0x000fea0003800200 */
.L_x_23:
[----:B------:R-:W-:-:S07]  /*17c0*/  IMAD.MOV.U32 R19, RZ, RZ, R11 ;  /* 0x000000ffff137224 */ /* 0x000fce00078e000b */
.L_x_22:
[----:B------:R-:W-:Y:S05]  /*17d0*/  BSYNC.RECONVERGENT B3 ;  /* 0x0000000000037941 */ /* 0x000fea0003800200 */
.L_x_21:
[----:B------:R-:W-:Y:S01]  /*17e0*/  LOP3.LUT P0, R31, R9, 0x3f, RZ, 0xc0, !PT ;  /* 0x0000003f091f7812 */ /* 0x000fe2000780c0ff */
[----:B------:R-:W-:-:S04]  /*17f0*/  IMAD.IADD R10, R10, 0x1, R19 ;  /* 0x000000010a0a7824 */ /* 0x000fc800078e0213 */
[----:B------:R-:W-:-:S05]  /*1800*/  IMAD.U32 R25, R10, 0x8, R1 ;  /* 0x000000080a197824 */ /* 0x000fca00078e0001 */
[----:B------:R0:W-:Y:S04]  /*1810*/  STL.64 [R25+-0x78], R32 ;  /* 0xffff882019007387 */ /* 0x0001e80000100a00 */
[----:B------:R-:W2:Y:S04]  /*1820*/  @P0 LDL.64 R14, [R1+0x8] ;  /* 0x00000800010e0983 */ /* 0x000ea80000100a00 */
[----:B------:R-:W3:Y:S04]  /*1830*/  LDL.64 R8, [R1+0x10] ;  /* 0x0000100001087983 */ /* 0x000ee80000100a00 */
[----:B------:R-:W4:Y:S01]  /*1840*/  LDL.64 R10, [R1+0x18] ;  /* 0x00001800010a7983 */ /* 0x000f220000100a00 */
[----:B0-----:R-:W-:Y:S01]  /*1850*/  @P0 LOP3.LUT R33, R31, 0x3f, RZ, 0x3c, !PT ;  /* 0x0000003f1f210812 */ /* 0x001fe200078e3cff */
[----:B------:R-:W-:Y:S01]  /*1860*/  BSSY.RECONVERGENT B3, `(.L_x_25) ;  /* 0x0000034000037945 */ /* 0x000fe20003800200 */
[----:B--2---:R-:W-:-:S02]  /*1870*/  @P0 SHF.R.U64 R32, R14, 0x1, R15 ;  /* 0x000000010e200819 */ /* 0x004fc4000000120f */
[----:B------:R-:W-:Y:S02]  /*1880*/  @P0 SHF.R.U32.HI R30, RZ, 0x1, R15 ;  /* 0x00000001ff1e0819 */ /* 0x000fe4000001160f */
[----:B---3--:R-:W-:Y:S02]  /*1890*/  @P0 SHF.L.U32 R19, R8, R31, RZ ;  /* 0x0000001f08130219 */ /* 0x008fe400000006ff */
[----:B------:R-:W-:Y:S02]  /*18a0*/  @P0 SHF.R.U64 R32, R32, R33, R30 ;  /* 0x0000002120200219 */ /* 0x000fe4000000121e */
[--C-:B------:R-:W-:Y:S02]  /*18b0*/  @P0 SHF.R.U32.HI R14, RZ, 0x1, R9.reuse ;  /* 0x00000001ff0e0819 */ /* 0x100fe40000011609 */
[C-C-:B------:R-:W-:Y:S02]  /*18c0*/  @P0 SHF.R.U64 R15, R8.reuse, 0x1, R9.reuse ;  /* 0x00000001080f0819 */ /* 0x140fe40000001209 */
[----:B------:R-:W-:-:S02]  /*18d0*/  @P0 SHF.L.U64.HI R18, R8, R31, R9 ;  /* 0x0000001f08120219 */ /* 0x000fc40000010209 */
[----:B------:R-:W-:Y:S02]  /*18e0*/  @P0 SHF.R.U32.HI R25, RZ, R33, R30 ;  /* 0x00000021ff190219 */ /* 0x000fe4000001161e */
[----:B------:R-:W-:Y:S02]  /*18f0*/  @P0 LOP3.LUT R8, R19, R32, RZ, 0xfc, !PT ;  /* 0x0000002013080212 */ /* 0x000fe400078efcff */
[----:B----4-:R-:W-:Y:S02]  /*1900*/  @P0 SHF.L.U32 R30, R10, R31, RZ ;  /* 0x0000001f0a1e0219 */ /* 0x010fe400000006ff */
[--C-:B------:R-:W-:Y:S02]  /*1910*/  @P0 SHF.R.U64 R15, R15, R33, R14.reuse ;  /* 0x000000210f0f0219 */ /* 0x100fe4000000120e */
[----:B------:R-:W-:Y:S02]  /*1920*/  @P0 LOP3.LUT R9, R18, R25, RZ, 0xfc, !PT ;  /* 0x0000001912090212 */ /* 0x000fe400078efcff */
[----:B------:R-:W-:Y:S01]  /*1930*/  @P0 SHF.R.U32.HI R18, RZ, R33, R14 ;  /* 0x00000021ff120219 */ /* 0x000fe2000001160e */
[----:B------:R-:W-:Y:S01]  /*1940*/  IMAD.SHL.U32 R14, R8, 0x4, RZ ;  /* 0x00000004080e7824 */ /* 0x000fe200078e00ff */
[----:B------:R-:W-:-:S02]  /*1950*/  @P0 SHF.L.U64.HI R31, R10, R31, R11 ;  /* 0x0000001f0a1f0219 */ /* 0x000fc4000001020b */
[----:B------:R-:W-:Y:S02]  /*1960*/  @P0 LOP3.LUT R10, R30, R15, RZ, 0xfc, !PT ;  /* 0x0000000f1e0a0212 */ /* 0x000fe400078efcff */
[----:B------:R-:W-:Y:S02]  /*1970*/  SHF.L.U64.HI R8, R8, 0x2, R9 ;  /* 0x0000000208087819 */ /* 0x000fe40000010209 */
[----:B------:R-:W-:Y:S02]  /*1980*/  @P0 LOP3.LUT R11, R31, R18, RZ, 0xfc, !PT ;  /* 0x000000121f0b0212 */ /* 0x000fe400078efcff */
[----:B------:R-:W-:Y:S02]  /*1990*/  SHF.L.W.U32.HI R9, R9, 0x2, R10 ;  /* 0x0000000209097819 */ /* 0x000fe40000010e0a */
[----:B------:R-:W-:Y:S02]  /*19a0*/  IADD3 RZ, P0, PT, RZ, -R14, RZ ;  /* 0x8000000effff7210 */ /* 0x000fe40007f1e0ff */
[----:B------:R-:W-:-:S02]  /*19b0*/  LOP3.LUT R15, RZ, R8, RZ, 0x33, !PT ;  /* 0x00000008ff0f7212 */ /* 0x000fc400078e33ff */
[----:B------:R-:W-:Y:S02]  /*19c0*/  SHF.L.W.U32.HI R18, R10, 0x2, R11 ;  /* 0x000000020a127819 */ /* 0x000fe40000010e0b */
[----:B------:R-:W-:Y:S02]  /*19d0*/  LOP3.LUT R10, RZ, R9, RZ, 0x33, !PT ;  /* 0x00000009ff0a7212 */ /* 0x000fe400078e33ff */
[----:B------:R-:W-:Y:S02]  /*19e0*/  IADD3.X R15, P0, PT, RZ, R15, RZ, P0, !PT ;  /* 0x0000000fff0f7210 */ /* 0x000fe4000071e4ff */
[----:B------:R-:W-:Y:S02]  /*19f0*/  LOP3.LUT R19, RZ, R18, RZ, 0x33, !PT ;  /* 0x00000012ff137212 */ /* 0x000fe400078e33ff */
[----:B------:R-:W-:Y:S02]  /*1a00*/  IADD3.X R10, P1, PT, RZ, R10, RZ, P0, !PT ;  /* 0x0000000aff0a7210 */ /* 0x000fe4000073e4ff */
[----:B------:R-:W-:-:S03]  /*1a10*/  ISETP.GT.U32.AND P2, PT, R9, -0x1, PT ;  /* 0xffffffff0900780c */ /* 0x000fc60003f44070 */
[----:B------:R-:W-:Y:S01]  /*1a20*/  IMAD.X R19, RZ, RZ, R19, P1 ;  /* 0x000000ffff137224 */ /* 0x000fe200008e0613 */
[----:B------:R-:W-:-:S04]  /*1a30*/  ISETP.GT.AND.EX P0, PT, R18, -0x1, PT, P2 ;  /* 0xffffffff1200780c */ /* 0x000fc80003f04320 */
[----:B------:R-:W-:Y:S02]  /*1a40*/  SEL R19, R18, R19, P0 ;  /* 0x0000001312137207 */ /* 0x000fe40000000000 */
[----:B------:R-:W-:Y:S02]  /*1a50*/  SEL R30, R9, R10, P0 ;  /* 0x0000000a091e7207 */ /* 0x000fe40000000000 */
[----:B------:R-:W-:-:S04]  /*1a60*/  ISETP.NE.U32.AND P1, PT, R19, RZ, PT ;  /* 0x000000ff1300720c */ /* 0x000fc80003f25070 */
[----:B------:R-:W-:Y:S01]  /*1a70*/  SEL R9, R30, R19, !P1 ;  /* 0x000000131e097207 */ /* 0x000fe20004800000 */
[----:B------:R-:W-:-:S05]  /*1a80*/  @!P0 IMAD.MOV R14, RZ, RZ, -R14 ;  /* 0x000000ffff0e8224 */ /* 0x000fca00078e0a0e */
[----:B------:R-:W0:Y:S02]  /*1a90*/  FLO.U32 R9, R9 ;  /* 0x0000000900097300 */ /* 0x000e2400000e0000 */
[C---:B0-----:R-:W-:Y:S02]  /*1aa0*/  IADD3 R25, PT, PT, -R9.reuse, 0x1f, RZ ;  /* 0x0000001f09197810 */ /* 0x041fe40007ffe1ff */
[----:B------:R-:W-:-:S03]  /*1ab0*/  IADD3 R10, PT, PT, -R9, 0x3f, RZ ;  /* 0x0000003f090a7810 */ /* 0x000fc60007ffe1ff */
[----:B------:R-:W-:Y:S01]  /*1ac0*/  @P1 IMAD.MOV R10, RZ, RZ, R25 ;  /* 0x000000ffff0a1224 */ /* 0x000fe200078e0219 */
[----:B------:R-:W-:-:S04]  /*1ad0*/  SEL R25, R8, R15, P0 ;  /* 0x0000000f08197207 */ /* 0x000fc80000000000 */
[----:B------:R-:W-:-:S13]  /*1ae0*/  ISETP.NE.AND P1, PT, R10, RZ, PT ;  /* 0x000000ff0a00720c */ /* 0x000fda0003f25270 */
[----:B------:R-:W-:Y:S05]  /*1af0*/  @!P1 BRA `(.L_x_26) ;  /* 0x0000000000289947 */ /* 0x000fea0003800000 */
[--C-:B------:R-:W-:Y:S02]  /*1b00*/  SHF.R.U64 R14, R14, 0x1, R25.reuse ;  /* 0x000000010e0e7819 */ /* 0x100fe40000001219 */
[C---:B------:R-:W-:Y:S02]  /*1b10*/  LOP3.LUT R15, R10.reuse, 0x3f, RZ, 0xc0, !PT ;  /* 0x0000003f0a0f7812 */ /* 0x040fe400078ec0ff */
[----:B------:R-:W-:Y:S02]  /*1b20*/  SHF.R.U32.HI R9, RZ, 0x1, R25 ;  /* 0x00000001ff097819 */ /* 0x000fe40000011619 */
[----:B------:R-:W-:Y:S02]  /*1b30*/  LOP3.LUT R8, R10, 0x3f, RZ, 0xc, !PT ;  /* 0x0000003f0a087812 */ /* 0x000fe400078e0cff */
[----:B------:R-:W-:Y:S02]  /*1b40*/  SHF.L.U64.HI R19, R30, R15, R19 ;  /* 0x0000000f1e137219 */ /* 0x000fe40000010213 */
[----:B------:R-:W-:-:S02]  /*1b50*/  SHF.R.U64 R14, R14, R8, R9 ;  /* 0x000000080e0e7219 */ /* 0x000fc40000001209 */
[----:B------:R-:W-:Y:S02]  /*1b60*/  SHF.L.U32 R15, R30, R15, RZ ;  /* 0x0000000f1e0f7219 */ /* 0x000fe400000006ff */
[----:B------:R-:W-:Y:S02]  /*1b70*/  SHF.R.U32.HI R8, RZ, R8, R9 ;  /* 0x00000008ff087219 */ /* 0x000fe40000011609 */
[----:B------:R-:W-:Y:S02]  /*1b80*/  LOP3.LUT R30, R15, R14, RZ, 0xfc, !PT ;  /* 0x0000000e0f1e7212 */ /* 0x000fe400078efcff */
[----:B------:R-:W-:-:S07]  /*1b90*/  LOP3.LUT R19, R19, R8, RZ, 0xfc, !PT ;  /* 0x0000000813137212 */ /* 0x000fce00078efcff */
.L_x_26:
[----:B------:R-:W-:Y:S05]  /*1ba0*/  BSYNC.RECONVERGENT B3 ;  /* 0x0000000000037941 */ /* 0x000fea0003800200 */
.L_x_25:
[----:B------:R-:W-:Y:S01]  /*1bb0*/  IMAD.WIDE.U32 R14, R30, 0x2168c235, RZ ;  /* 0x2168c2351e0e7825 */ /* 0x000fe200078e00ff */
[----:B------:R-:W-:-:S03]  /*1bc0*/  SHF.R.U32.HI R11, RZ, 0x1e, R11 ;  /* 0x0000001eff0b7819 */ /* 0x000fc6000001160b */
[----:B------:R-:W-:Y:S01]  /*1bd0*/  IMAD.MOV.U32 R8, RZ, RZ, R15 ;  /* 0x000000ffff087224 */ /* 0x000fe200078e000f */
[----:B------:R-:W-:Y:S01]  /*1be0*/  IADD3 RZ, P1, PT, R14, R14, RZ ;  /* 0x0000000e0eff7210 */ /* 0x000fe20007f3e0ff */
[----:B------:R-:W-:Y:S01]  /*1bf0*/  IMAD.MOV.U32 R9, RZ, RZ, RZ ;  /* 0x000000ffff097224 */ /* 0x000fe200078e00ff */
[----:B------:R-:W-:Y:S01]  /*1c00*/  LEA.HI R18, R18, R11, RZ, 0x1 ;  /* 0x0000000b12127211 */ /* 0x000fe200078f08ff */
[----:B------:R-:W-:-:S04]  /*1c10*/  IMAD.HI.U32 R15, R19, -0x36f0255e, RZ ;  /* 0xc90fdaa2130f7827 */ /* 0x000fc800078e00ff */
[----:B------:R-:W-:-:S04]  /*1c20*/  IMAD.WIDE.U32 R8, R30, -0x36f0255e, R8 ;  /* 0xc90fdaa21e087825 */ /* 0x000fc800078e0008 */
[----:B------:R-:W-:-:S04]  /*1c30*/  IMAD.WIDE.U32 R8, P2, R19, 0x2168c235, R8 ;  /* 0x2168c23513087825 */ /* 0x000fc80007840008 */
[----:B------:R-:W-:Y:S01]  /*1c40*/  IMAD R19, R19, -0x36f0255e, RZ ;  /* 0xc90fdaa213137824 */ /* 0x000fe200078e02ff */
[----:B------:R-:W-:Y:S01]  /*1c50*/  IADD3.X RZ, P1, PT, R8, R8, RZ, P1, !PT ;  /* 0x0000000808ff7210 */ /* 0x000fe20000f3e4ff */
[----:B------:R-:W-:-:S03]  /*1c60*/  IMAD.X R15, RZ, RZ, R15, P2 ;  /* 0x000000ffff0f7224 */ /* 0x000fc600010e060f */
[----:B------:R-:W-:-:S04]  /*1c70*/  IADD3 R9, P2, PT, R19, R9, RZ ;  /* 0x0000000913097210 */ /* 0x000fc80007f5e0ff */
[C---:B------:R-:W-:Y:S01]  /*1c80*/  ISETP.GT.U32.AND P3, PT, R9.reuse, RZ, PT ;  /* 0x000000ff0900720c */ /* 0x040fe20003f64070 */
[----:B------:R-:W-:Y:S01]  /*1c90*/  IMAD.X R15, RZ, RZ, R15, P2 ;  /* 0x000000ffff0f7224 */ /* 0x000fe200010e060f */
[----:B------:R-:W-:-:S04]  /*1ca0*/  IADD3.X R8, P2, PT, R9, R9, RZ, P1, !PT ;  /* 0x0000000909087210 */ /* 0x000fc80000f5e4ff */
[C---:B------:R-:W-:Y:S01]  /*1cb0*/  ISETP.GT.AND.EX P1, PT, R15.reuse, RZ, PT, P3 ;  /* 0x000000ff0f00720c */ /* 0x040fe20003f24330 */
[----:B------:R-:W-:-:S03]  /*1cc0*/  IMAD.X R14, R15, 0x1, R15, P2 ;  /* 0x000000010f0e7824 */ /* 0x000fc600010e060f */
[----:B------:R-:W-:Y:S02]  /*1cd0*/  SEL R8, R8, R9, P1 ;  /* 0x0000000908087207 */ /* 0x000fe40000800000 */
[----:B------:R-:W-:Y:S02]  /*1ce0*/  SEL R14, R14, R15, P1 ;  /* 0x0000000f0e0e7207 */ /* 0x000fe40000800000 */
[----:B------:R-:W-:Y:S02]  /*1cf0*/  IADD3 R15, P2, PT, R8, 0x1, RZ ;  /* 0x00000001080f7810 */ /* 0x000fe40007f5e0ff */
[----:B------:R-:W-:Y:S02]  /*1d00*/  SEL R9, RZ, 0xffffffff, !P1 ;  /* 0xffffffffff097807 */ /* 0x000fe40004800000 */
[----:B------:R-:W-:Y:S01]  /*1d10*/  LOP3.LUT P1, R13, R13, 0x80000000, RZ, 0xc0, !PT ;  /* 0x800000000d0d7812 */ /* 0x000fe2000782c0ff */
[----:B------:R-:W-:Y:S02]  /*1d20*/  IMAD.X R14, RZ, RZ, R14, P2 ;  /* 0x000000ffff0e7224 */ /* 0x000fe400010e060e */
[----:B------:R-:W-:Y:S01]  /*1d30*/  IMAD.IADD R8, R9, 0x1, -R10 ;  /* 0x0000000109087824 */ /* 0x000fe200078e0a0a */
[----:B------:R-:W-:-:S02]  /*1d40*/  @!P0 LOP3.LUT R13, R13, 0x80000000, RZ, 0x3c, !PT ;  /* 0x800000000d0d8812 */ /* 0x000fc400078e3cff */
[----:B------:R-:W-:Y:S01]  /*1d50*/  SHF.R.U64 R15, R15, 0xa, R14 ;  /* 0x0000000a0f0f7819 */ /* 0x000fe2000000120e */
[----:B------:R-:W-:-:S03]  /*1d60*/  IMAD.SHL.U32 R8, R8, 0x100000, RZ ;  /* 0x0010000008087824 */ /* 0x000fc600078e00ff */
[----:B------:R-:W-:-:S03]  /*1d70*/  IADD3 R15, P2, PT, R15, 0x1, RZ ;  /* 0x000000010f0f7810 */ /* 0x000fc60007f5e0ff */
[----:B------:R-:W-:Y:S01]  /*1d80*/  @P1 IMAD.MOV R18, RZ, RZ, -R18 ;  /* 0x000000ffff121224 */ /* 0x000fe200078e0a12 */
[----:B------:R-:W-:-:S04]  /*1d90*/  LEA.HI.X R14, R14, RZ, RZ, 0x16, P2 ;  /* 0x000000ff0e0e7211 */ /* 0x000fc800010fb4ff */
[--C-:B------:R-:W-:Y:S02]  /*1da0*/  SHF.R.U64 R15, R15, 0x1, R14.reuse ;  /* 0x000000010f0f7819 */ /* 0x100fe4000000120e */
[----:B------:R-:W-:Y:S02]  /*1db0*/  SHF.R.U32.HI R9, RZ, 0x1, R14 ;  /* 0x00000001ff097819 */ /* 0x000fe4000001160e */
[----:B------:R-:W-:-:S04]  /*1dc0*/  IADD3 R15, P2, P3, RZ, RZ, R15 ;  /* 0x000000ffff0f7210 */ /* 0x000fc80007b5e00f */
[----:B------:R-:W-:-:S04]  /*1dd0*/  IADD3.X R8, PT, PT, R8, 0x3fe00000, R9, P2, P3 ;  /* 0x3fe0000008087810 */ /* 0x000fc800017e6409 */
[----:B------:R-:W-:-:S07]  /*1de0*/  LOP3.LUT R13, R8, R13, RZ, 0xfc, !PT ;  /* 0x0000000d080d7212 */ /* 0x000fce00078efcff */
.L_x_20:
[----:B------:R-:W-:Y:S02]  /*1df0*/  IMAD.MOV.U32 R35, RZ, RZ, R13 ;  /* 0x000000ffff237224 */ /* 0x000fe400078e000d */
[----:B------:R-:W-:Y:S02]  /*1e00*/  IMAD.MOV.U32 R13, RZ, RZ, 0x0 ;  /* 0x00000000ff0d7424 */ /* 0x000fe400078e00ff */
[----:B------:R-:W-:Y:S02]  /*1e10*/  IMAD.MOV.U32 R8, RZ, RZ, R18 ;  /* 0x000000ffff087224 */ /* 0x000fe400078e0012 */
[----:B------:R-:W-:Y:S01]  /*1e20*/  IMAD.MOV.U32 R34, RZ, RZ, R15 ;  /* 0x000000ffff227224 */ /* 0x000fe200078e000f */
[----:B------:R-:W-:Y:S06]  /*1e30*/  RET.REL.NODEC R12 `(_Z10fun_kernelPdS_ii) ;  /* 0xffffffe00c707950 */ /* 0x000fec0003c3ffff */
.L_x_27:
        /* <DEDUP_REMOVED lines=12> */
.L_x_28:


//--------------------- .nv.global.init           --------------------------
	.section	.nv.global.init,"aw",@progbits
	.align	16
.nv.global.init:
	.type		__cudart_sin_cos_coeffs,@object
	.size		__cudart_sin_cos_coeffs,(__cudart_i2opi_d - __cudart_sin_cos_coeffs)
__cudart_sin_cos_coeffs:
        /*0000*/ 	.byte	0x46, 0xd2, 0xb0, 0x2c, 0xf1, 0xe5, 0x5a, 0xbe, 0x92, 0xe3, 0xac, 0x69, 0xe3, 0x1d, 0xc7, 0x3e
        /*0010*/ 	.byte	0xa1, 0x62, 0xdb, 0x19, 0xa0, 0x01, 0x2a, 0xbf, 0x18, 0x08, 0x11, 0x11, 0x11, 0x11, 0x81, 0x3f
        /*0020*/ 	.byte	0x54, 0x55, 0x55, 0x55, 0x55, 0x55, 0xc5, 0xbf, 0x00, 0x00, 0x00, 0x00, 0x00, 0x00, 0x00, 0x00
        /*0030*/ 	.byte	0x00, 0x00, 0x00, 0x00, 0x00, 0x00, 0x00, 0x00, 0x64, 0x81, 0xfd, 0x20, 0x83, 0xff, 0xa8, 0xbd
        /*0040*/ 	.byte	0x28, 0x85, 0xef, 0xc1, 0xa7, 0xee, 0x21, 0x3e, 0xd9, 0xe6, 0x06, 0x8e, 0x4f, 0x7e, 0x92, 0xbe
        /*0050*/ 	.byte	0xe9, 0xbc, 0xdd, 0x19, 0xa0, 0x01, 0xfa, 0x3e, 0x47, 0x5d, 0xc1, 0x16, 0x6c, 0xc1, 0x56, 0xbf
        /*0060*/ 	.byte	0x51, 0x55, 0x55, 0x55, 0x55, 0x55, 0xa5, 0x3f, 0x00, 0x00, 0x00, 0x00, 0x00, 0x00, 0xe0, 0xbf
        /*0070*/ 	.byte	0x00, 0x00, 0x00, 0x00, 0x00, 0x00, 0xf0, 0x3f, 0x00, 0x00, 0x00, 0x00, 0x00, 0x00, 0x00, 0x00
	.type		__cudart_i2opi_d,@object
	.size		__cudart_i2opi_d,(.L_40 - __cudart_i2opi_d)
__cudart_i2opi_d:
        /* <DEDUP_REMOVED lines=9> */
.L_40:


//--------------------- .nv.shared.reserved.0     --------------------------
	.section	.nv.shared.reserved.0,"aw",@nobits
	.weak		__nv_reservedSMEM_offset_0_alias
	.size		__nv_reservedSMEM_offset_0_alias, 0, 64
	.other		__nv_reservedSMEM_offset_0_alias,@"STO_CUDA_RESERVED_SHARED STV_DEFAULT"
__nv_reservedSMEM_offset_0_alias:
	.zero		0
	.zero		64


//--------------------- .nv.global                --------------------------
	.section	.nv.global,"aw",@nobits
.nv.global:
	.type		_ZN34_INTERNAL_a6fb7ddf_4_k_cu_82af01266thrust24THRUST_300001_SM_1000_NS12placeholders2_5E,@object
	.size		_ZN34_INTERNAL_a6fb7ddf_4_k_cu_82af01266thrust24THRUST_300001_SM_1000_NS12placeholders2_5E,(_ZN34_INTERNAL_a6fb7ddf_4_k_cu_82af01264cuda3std3__45__cpo6cbeginE - _ZN34_INTERNAL_a6fb7ddf_4_k_cu_82af01266thrust24THRUST_300001_SM_1000_NS12placeholders2_5E)
_ZN34_INTERNAL_a6fb7ddf_4_k_cu_82af01266thrust24THRUST_300001_SM_1000_NS12placeholders2_5E:
	.zero		1
	.type		_ZN34_INTERNAL_a6fb7ddf_4_k_cu_82af01264cuda3std3__45__cpo6cbeginE,@object
	.size		_ZN34_INTERNAL_a6fb7ddf_4_k_cu_82af01264cuda3std3__45__cpo6cbeginE,(_ZN34_INTERNAL_a6fb7ddf_4_k_cu_82af01264cuda3std6ranges3__45__cpo6cbeginE - _ZN34_INTERNAL_a6fb7ddf_4_k_cu_82af01264cuda3std3__45__cpo6cbeginE)
_ZN34_INTERNAL_a6fb7ddf_4_k_cu_82af01264cuda3std3__45__cpo6cbeginE:
	.zero		1
	.type		_ZN34_INTERNAL_a6fb7ddf_4_k_cu_82af01264cuda3std6ranges3__45__cpo6cbeginE,@object
	.size		_ZN34_INTERNAL_a6fb7ddf_4_k_cu_82af01264cuda3std6ranges3__45__cpo6cbeginE,(_ZN34_INTERNAL_a6fb7ddf_4_k_cu_82af01264cuda3std3__48in_placeE - _ZN34_INTERNAL_a6fb7ddf_4_k_cu_82af01264cuda3std6ranges3__45__cpo6cbeginE)
_ZN34_INTERNAL_a6fb7ddf_4_k_cu_82af01264cuda3std6ranges3__45__cpo6cbeginE:
	.zero		1
	.type		_ZN34_INTERNAL_a6fb7ddf_4_k_cu_82af01264cuda3std3__48in_placeE,@object
	.size		_ZN34_INTERNAL_a6fb7ddf_4_k_cu_82af01264cuda3std3__48in_placeE,(_ZN34_INTERNAL_a6fb7ddf_4_k_cu_82af01264cuda3std6ranges3__45__cpo4sizeE - _ZN34_INTERNAL_a6fb7ddf_4_k_cu_82af01264cuda3std3__48in_placeE)
_ZN34_INTERNAL_a6fb7ddf_4_k_cu_82af01264cuda3std3__48in_placeE:
	.zero		1
	.type		_ZN34_INTERNAL_a6fb7ddf_4_k_cu_82af01264cuda3std6ranges3__45__cpo4sizeE,@object
	.size		_ZN34_INTERNAL_a6fb7ddf_4_k_cu_82af01264cuda3std6ranges3__45__cpo4sizeE,(_ZN34_INTERNAL_a6fb7ddf_4_k_cu_82af01266thrust24THRUST_300001_SM_1000_NS12placeholders2_9E - _ZN34_INTERNAL_a6fb7ddf_4_k_cu_82af01264cuda3std6ranges3__45__cpo4sizeE)
_ZN34_INTERNAL_a6fb7ddf_4_k_cu_82af01264cuda3std6ranges3__45__cpo4sizeE:
	.zero		1
	.type		_ZN34_INTERNAL_a6fb7ddf_4_k_cu_82af01266thrust24THRUST_300001_SM_1000_NS12placeholders2_9E,@object
	.size		_ZN34_INTERNAL_a6fb7ddf_4_k_cu_82af01266thrust24THRUST_300001_SM_1000_NS12placeholders2_9E,(_ZN34_INTERNAL_a6fb7ddf_4_k_cu_82af01264cuda3std3__45__cpo7crbeginE - _ZN34_INTERNAL_a6fb7ddf_4_k_cu_82af01266thrust24THRUST_300001_SM_1000_NS12placeholders2_9E)
_ZN34_INTERNAL_a6fb7ddf_4_k_cu_82af01266thrust24THRUST_300001_SM_1000_NS12placeholders2_9E:
	.zero		1
	.type		_ZN34_INTERNAL_a6fb7ddf_4_k_cu_82af01264cuda3std3__45__cpo7crbeginE,@object
	.size		_ZN34_INTERNAL_a6fb7ddf_4_k_cu_82af01264cuda3std3__45__cpo7crbeginE,(_ZN34_INTERNAL_a6fb7ddf_4_k_cu_82af01264cuda3std6ranges3__45__cpo4nextE - _ZN34_INTERNAL_a6fb7ddf_4_k_cu_82af01264cuda3std3__45__cpo7crbeginE)
_ZN34_INTERNAL_a6fb7ddf_4_k_cu_82af01264cuda3std3__45__cpo7crbeginE:
	.zero		1
	.type		_ZN34_INTERNAL_a6fb7ddf_4_k_cu_82af01264cuda3std6ranges3__45__cpo4nextE,@object
	.size		_ZN34_INTERNAL_a6fb7ddf_4_k_cu_82af01264cuda3std6ranges3__45__cpo4nextE,(_ZN34_INTERNAL_a6fb7ddf_4_k_cu_82af01264cuda3std6ranges3__45__cpo4swapE - _ZN34_INTERNAL_a6fb7ddf_4_k_cu_82af01264cuda3std6ranges3__45__cpo4nextE)
_ZN34_INTERNAL_a6fb7ddf_4_k_cu_82af01264cuda3std6ranges3__45__cpo4nextE:
	.zero		1
	.type		_ZN34_INTERNAL_a6fb7ddf_4_k_cu_82af01264cuda3std6ranges3__45__cpo4swapE,@object
	.size		_ZN34_INTERNAL_a6fb7ddf_4_k_cu_82af01264cuda3std6ranges3__45__cpo4swapE,(_ZN34_INTERNAL_a6fb7ddf_4_k_cu_82af01266thrust24THRUST_300001_SM_1000_NS12placeholders2_1E - _ZN34_INTERNAL_a6fb7ddf_4_k_cu_82af01264cuda3std6ranges3__45__cpo4swapE)
_ZN34_INTERNAL_a6fb7ddf_4_k_cu_82af01264cuda3std6ranges3__45__cpo4swapE:
	.zero		1
	.type		_ZN34_INTERNAL_a6fb7ddf_4_k_cu_82af01266thrust24THRUST_300001_SM_1000_NS12placeholders2_1E,@object
	.size		_ZN34_INTERNAL_a6fb7ddf_4_k_cu_82af01266thrust24THRUST_300001_SM_1000_NS12placeholders2_1E,(_ZN34_INTERNAL_a6fb7ddf_4_k_cu_82af01266thrust24THRUST_300001_SM_1000_NS12placeholders2_3E - _ZN34_INTERNAL_a6fb7ddf_4_k_cu_82af01266thrust24THRUST_300001_SM_1000_NS12placeholders2_1E)
_ZN34_INTERNAL_a6fb7ddf_4_k_cu_82af01266thrust24THRUST_300001_SM_1000_NS12placeholders2_1E:
	.zero		1
	.type		_ZN34_INTERNAL_a6fb7ddf_4_k_cu_82af01266thrust24THRUST_300001_SM_1000_NS12placeholders2_3E,@object
	.size		_ZN34_INTERNAL_a6fb7ddf_4_k_cu_82af01266thrust24THRUST_300001_SM_1000_NS12placeholders2_3E,(_ZN34_INTERNAL_a6fb7ddf_4_k_cu_82af01264cuda3std3__45__cpo5beginE - _ZN34_INTERNAL_a6fb7ddf_4_k_cu_82af01266thrust24THRUST_300001_SM_1000_NS12placeholders2_3E)
_ZN34_INTERNAL_a6fb7ddf_4_k_cu_82af01266thrust24THRUST_300001_SM_1000_NS12placeholders2_3E:
	.zero		1
	.type		_ZN34_INTERNAL_a6fb7ddf_4_k_cu_82af01264cuda3std3__45__cpo5beginE,@object
	.size		_ZN34_INTERNAL_a6fb7ddf_4_k_cu_82af01264cuda3std3__45__cpo5beginE,(_ZN34_INTERNAL_a6fb7ddf_4_k_cu_82af01264cuda3std6ranges3__45__cpo5beginE - _ZN34_INTERNAL_a6fb7ddf_4_k_cu_82af01264cuda3std3__45__cpo5beginE)
_ZN34_INTERNAL_a6fb7ddf_4_k_cu_82af01264cuda3std3__45__cpo5beginE:
	.zero		1
	.type		_ZN34_INTERNAL_a6fb7ddf_4_k_cu_82af01264cuda3std6ranges3__45__cpo5beginE,@object
	.size		_ZN34_INTERNAL_a6fb7ddf_4_k_cu_82af01264cuda3std6ranges3__45__cpo5beginE,(_ZN34_INTERNAL_a6fb7ddf_4_k_cu_82af01264cuda3std3__436_GLOBAL__N__a6fb7ddf_4_k_cu_82af01266ignoreE - _ZN34_INTERNAL_a6fb7ddf_4_k_cu_82af01264cuda3std6ranges3__45__cpo5beginE)
_ZN34_INTERNAL_a6fb7ddf_4_k_cu_82af01264cuda3std6ranges3__45__cpo5beginE:
	.zero		1
	.type		_ZN34_INTERNAL_a6fb7ddf_4_k_cu_82af01264cuda3std3__436_GLOBAL__N__a6fb7ddf_4_k_cu_82af01266ignoreE,@object
	.size		_ZN34_INTERNAL_a6fb7ddf_4_k_cu_82af01264cuda3std3__436_GLOBAL__N__a6fb7ddf_4_k_cu_82af01266ignoreE,(_ZN34_INTERNAL_a6fb7ddf_4_k_cu_82af01264cuda3std6ranges3__45__cpo4dataE - _ZN34_INTERNAL_a6fb7ddf_4_k_cu_82af01264cuda3std3__436_GLOBAL__N__a6fb7ddf_4_k_cu_82af01266ignoreE)
_ZN34_INTERNAL_a6fb7ddf_4_k_cu_82af01264cuda3std3__436_GLOBAL__N__a6fb7ddf_4_k_cu_82af01266ignoreE:
	.zero		1
	.type		_ZN34_INTERNAL_a6fb7ddf_4_k_cu_82af01264cuda3std6ranges3__45__cpo4dataE,@object
	.size		_ZN34_INTERNAL_a6fb7ddf_4_k_cu_82af01264cuda3std6ranges3__45__cpo4dataE,(_ZN34_INTERNAL_a6fb7ddf_4_k_cu_82af01266thrust24THRUST_300001_SM_1000_NS12placeholders2_7E - _ZN34_INTERNAL_a6fb7ddf_4_k_cu_82af01264cuda3std6ranges3__45__cpo4dataE)
_ZN34_INTERNAL_a6fb7ddf_4_k_cu_82af01264cuda3std6ranges3__45__cpo4dataE:
	.zero		1
	.type		_ZN34_INTERNAL_a6fb7ddf_4_k_cu_82af01266thrust24THRUST_300001_SM_1000_NS12placeholders2_7E,@object
	.size		_ZN34_INTERNAL_a6fb7ddf_4_k_cu_82af01266thrust24THRUST_300001_SM_1000_NS12placeholders2_7E,(_ZN34_INTERNAL_a6fb7ddf_4_k_cu_82af01264cuda3std3__45__cpo6rbeginE - _ZN34_INTERNAL_a6fb7ddf_4_k_cu_82af01266thrust24THRUST_300001_SM_1000_NS12placeholders2_7E)
_ZN34_INTERNAL_a6fb7ddf_4_k_cu_82af01266thrust24THRUST_300001_SM_1000_NS12placeholders2_7E:
	.zero		1
	.type		_ZN34_INTERNAL_a6fb7ddf_4_k_cu_82af01264cuda3std3__45__cpo6rbeginE,@object
	.size		_ZN34_INTERNAL_a6fb7ddf_4_k_cu_82af01264cuda3std3__45__cpo6rbeginE,(_ZN34_INTERNAL_a6fb7ddf_4_k_cu_82af01264cuda3std6ranges3__45__cpo7advanceE - _ZN34_INTERNAL_a6fb7ddf_4_k_cu_82af01264cuda3std3__45__cpo6rbeginE)
_ZN34_INTERNAL_a6fb7ddf_4_k_cu_82af01264cuda3std3__45__cpo6rbeginE:
	.zero		1
	.type		_ZN34_INTERNAL_a6fb7ddf_4_k_cu_82af01264cuda3std6ranges3__45__cpo7advanceE,@object
	.size		_ZN34_INTERNAL_a6fb7ddf_4_k_cu_82af01264cuda3std6ranges3__45__cpo7advanceE,(_ZN34_INTERNAL_a6fb7ddf_4_k_cu_82af01264cuda3std3__47nulloptE - _ZN34_INTERNAL_a6fb7ddf_4_k_cu_82af01264cuda3std6ranges3__45__cpo7advanceE)
_ZN34_INTERNAL_a6fb7ddf_4_k_cu_82af01264cuda3std6ranges3__45__cpo7advanceE:
	.zero		1
	.type		_ZN34_INTERNAL_a6fb7ddf_4_k_cu_82af01264cuda3std3__47nulloptE,@object
	.size		_ZN34_INTERNAL_a6fb7ddf_4_k_cu_82af01264cuda3std3__47nulloptE,(_ZN34_INTERNAL_a6fb7ddf_4_k_cu_82af01264cuda3std6ranges3__45__cpo8distanceE - _ZN34_INTERNAL_a6fb7ddf_4_k_cu_82af01264cuda3std3__47nulloptE)
_ZN34_INTERNAL_a6fb7ddf_4_k_cu_82af01264cuda3std3__47nulloptE:
	.zero		1
	.type		_ZN34_INTERNAL_a6fb7ddf_4_k_cu_82af01264cuda3std6ranges3__45__cpo8distanceE,@object
	.size		_ZN34_INTERNAL_a6fb7ddf_4_k_cu_82af01264cuda3std6ranges3__45__cpo8distanceE,(_ZN34_INTERNAL_a6fb7ddf_4_k_cu_82af01266thrust24THRUST_300001_SM_1000_NS12placeholders2_6E - _ZN34_INTERNAL_a6fb7ddf_4_k_cu_82af01264cuda3std6ranges3__45__cpo8distanceE)
_ZN34_INTERNAL_a6fb7ddf_4_k_cu_82af01264cuda3std6ranges3__45__cpo8distanceE:
	.zero		1
	.type		_ZN34_INTERNAL_a6fb7ddf_4_k_cu_82af01266thrust24THRUST_300001_SM_1000_NS12placeholders2_6E,@object
	.size		_ZN34_INTERNAL_a6fb7ddf_4_k_cu_82af01266thrust24THRUST_300001_SM_1000_NS12placeholders2_6E,(_ZN34_INTERNAL_a6fb7ddf_4_k_cu_82af01264cuda3std3__45__cpo4cendE - _ZN34_INTERNAL_a6fb7ddf_4_k_cu_82af01266thrust24THRUST_300001_SM_1000_NS12placeholders2_6E)
_ZN34_INTERNAL_a6fb7ddf_4_k_cu_82af01266thrust24THRUST_300001_SM_1000_NS12placeholders2_6E:
	.zero		1
	.type		_ZN34_INTERNAL_a6fb7ddf_4_k_cu_82af01264cuda3std3__45__cpo4cendE,@object
	.size		_ZN34_INTERNAL_a6fb7ddf_4_k_cu_82af01264cuda3std3__45__cpo4cendE,(_ZN34_INTERNAL_a6fb7ddf_4_k_cu_82af01264cuda3std6ranges3__45__cpo4cendE - _ZN34_INTERNAL_a6fb7ddf_4_k_cu_82af01264cuda3std3__45__cpo4cendE)
_ZN34_INTERNAL_a6fb7ddf_4_k_cu_82af01264cuda3std3__45__cpo4cendE:
	.zero		1
	.type		_ZN34_INTERNAL_a6fb7ddf_4_k_cu_82af01264cuda3std6ranges3__45__cpo4cendE,@object
	.size		_ZN34_INTERNAL_a6fb7ddf_4_k_cu_82af01264cuda3std6ranges3__45__cpo4cendE,(_ZN34_INTERNAL_a6fb7ddf_4_k_cu_82af01264cuda3std3__420unreachable_sentinelE - _ZN34_INTERNAL_a6fb7ddf_4_k_cu_82af01264cuda3std6ranges3__45__cpo4cendE)
_ZN34_INTERNAL_a6fb7ddf_4_k_cu_82af01264cuda3std6ranges3__45__cpo4cendE:
	.zero		1
	.type		_ZN34_INTERNAL_a6fb7ddf_4_k_cu_82af01264cuda3std3__420unreachable_sentinelE,@object
	.size		_ZN34_INTERNAL_a6fb7ddf_4_k_cu_82af01264cuda3std3__420unreachable_sentinelE,(_ZN34_INTERNAL_a6fb7ddf_4_k_cu_82af01264cuda3std6ranges3__45__cpo5ssizeE - _ZN34_INTERNAL_a6fb7ddf_4_k_cu_82af01264cuda3std3__420unreachable_sentinelE)
_ZN34_INTERNAL_a6fb7ddf_4_k_cu_82af01264cuda3std3__420unreachable_sentinelE:
	.zero		1
	.type		_ZN34_INTERNAL_a6fb7ddf_4_k_cu_82af01264cuda3std6ranges3__45__cpo5ssizeE,@object
	.size		_ZN34_INTERNAL_a6fb7ddf_4_k_cu_82af01264cuda3std6ranges3__45__cpo5ssizeE,(_ZN34_INTERNAL_a6fb7ddf_4_k_cu_82af01266thrust24THRUST_300001_SM_1000_NS12placeholders3_10E - _ZN34_INTERNAL_a6fb7ddf_4_k_cu_82af01264cuda3std6ranges3__45__cpo5ssizeE)
_ZN34_INTERNAL_a6fb7ddf_4_k_cu_82af01264cuda3std6ranges3__45__cpo5ssizeE:
	.zero		1
	.type		_ZN34_INTERNAL_a6fb7ddf_4_k_cu_82af01266thrust24THRUST_300001_SM_1000_NS12placeholders3_10E,@object
	.size		_ZN34_INTERNAL_a6fb7ddf_4_k_cu_82af01266thrust24THRUST_300001_SM_1000_NS12placeholders3_10E,(_ZN34_INTERNAL_a6fb7ddf_4_k_cu_82af01264cuda3std3__45__cpo5crendE - _ZN34_INTERNAL_a6fb7ddf_4_k_cu_82af01266thrust24THRUST_300001_SM_1000_NS12placeholders3_10E)
_ZN34_INTERNAL_a6fb7ddf_4_k_cu_82af01266thrust24THRUST_300001_SM_1000_NS12placeholders3_10E:
	.zero		1
	.type		_ZN34_INTERNAL_a6fb7ddf_4_k_cu_82af01264cuda3std3__45__cpo5crendE,@object
	.size		_ZN34_INTERNAL_a6fb7ddf_4_k_cu_82af01264cuda3std3__45__cpo5crendE,(_ZN34_INTERNAL_a6fb7ddf_4_k_cu_82af01264cuda3std6ranges3__45__cpo4prevE - _ZN34_INTERNAL_a6fb7ddf_4_k_cu_82af01264cuda3std3__45__cpo5crendE)
_ZN34_INTERNAL_a6fb7ddf_4_k_cu_82af01264cuda3std3__45__cpo5crendE:
	.zero		1
	.type		_ZN34_INTERNAL_a6fb7ddf_4_k_cu_82af01264cuda3std6ranges3__45__cpo4prevE,@object
	.size		_ZN34_INTERNAL_a6fb7ddf_4_k_cu_82af01264cuda3std6ranges3__45__cpo4prevE,(_ZN34_INTERNAL_a6fb7ddf_4_k_cu_82af01264cuda3std6ranges3__45__cpo9iter_moveE - _ZN34_INTERNAL_a6fb7ddf_4_k_cu_82af01264cuda3std6ranges3__45__cpo4prevE)
_ZN34_INTERNAL_a6fb7ddf_4_k_cu_82af01264cuda3std6ranges3__45__cpo4prevE:
	.zero		1
	.type		_ZN34_INTERNAL_a6fb7ddf_4_k_cu_82af01264cuda3std6ranges3__45__cpo9iter_moveE,@object
	.size		_ZN34_INTERNAL_a6fb7ddf_4_k_cu_82af01264cuda3std6ranges3__45__cpo9iter_moveE,(_ZN34_INTERNAL_a6fb7ddf_4_k_cu_82af01266thrust24THRUST_300001_SM_1000_NS12placeholders2_2E - _ZN34_INTERNAL_a6fb7ddf_4_k_cu_82af01264cuda3std6ranges3__45__cpo9iter_moveE)
_ZN34_INTERNAL_a6fb7ddf_4_k_cu_82af01264cuda3std6ranges3__45__cpo9iter_moveE:
	.zero		1
	.type		_ZN34_INTERNAL_a6fb7ddf_4_k_cu_82af01266thrust24THRUST_300001_SM_1000_NS12placeholders2_2E,@object
	.size		_ZN34_INTERNAL_a6fb7ddf_4_k_cu_82af01266thrust24THRUST_300001_SM_1000_NS12placeholders2_2E,(_ZN34_INTERNAL_a6fb7ddf_4_k_cu_82af01266thrust24THRUST_300001_SM_1000_NS12placeholders2_4E - _ZN34_INTERNAL_a6fb7ddf_4_k_cu_82af01266thrust24THRUST_300001_SM_1000_NS12placeholders2_2E)
_ZN34_INTERNAL_a6fb7ddf_4_k_cu_82af01266thrust24THRUST_300001_SM_1000_NS12placeholders2_2E:
	.zero		1
	.type		_ZN34_INTERNAL_a6fb7ddf_4_k_cu_82af01266thrust24THRUST_300001_SM_1000_NS12placeholders2_4E,@object
	.size		_ZN34_INTERNAL_a6fb7ddf_4_k_cu_82af01266thrust24THRUST_300001_SM_1000_NS12placeholders2_4E,(_ZN34_INTERNAL_a6fb7ddf_4_k_cu_82af01264cuda3std3__45__cpo3endE - _ZN34_INTERNAL_a6fb7ddf_4_k_cu_82af01266thrust24THRUST_300001_SM_1000_NS12placeholders2_4E)
_ZN34_INTERNAL_a6fb7ddf_4_k_cu_82af01266thrust24THRUST_300001_SM_1000_NS12placeholders2_4E:
	.zero		1
	.type		_ZN34_INTERNAL_a6fb7ddf_4_k_cu_82af01264cuda3std3__45__cpo3endE,@object
	.size		_ZN34_INTERNAL_a6fb7ddf_4_k_cu_82af01264cuda3std3__45__cpo3endE,(_ZN34_INTERNAL_a6fb7ddf_4_k_cu_82af01264cuda3std6ranges3__45__cpo3endE - _ZN34_INTERNAL_a6fb7ddf_4_k_cu_82af01264cuda3std3__45__cpo3endE)
_ZN34_INTERNAL_a6fb7ddf_4_k_cu_82af01264cuda3std3__45__cpo3endE:
	.zero		1
	.type		_ZN34_INTERNAL_a6fb7ddf_4_k_cu_82af01264cuda3std6ranges3__45__cpo3endE,@object
	.size		_ZN34_INTERNAL_a6fb7ddf_4_k_cu_82af01264cuda3std6ranges3__45__cpo3endE,(_ZN34_INTERNAL_a6fb7ddf_4_k_cu_82af01264cuda3std3__419piecewise_constructE - _ZN34_INTERNAL_a6fb7ddf_4_k_cu_82af01264cuda3std6ranges3__45__cpo3endE)
_ZN34_INTERNAL_a6fb7ddf_4_k_cu_82af01264cuda3std6ranges3__45__cpo3endE:
	.zero		1
	.type		_ZN34_INTERNAL_a6fb7ddf_4_k_cu_82af01264cuda3std3__419piecewise_constructE,@object
	.size		_ZN34_INTERNAL_a6fb7ddf_4_k_cu_82af01264cuda3std3__419piecewise_constructE,(_ZN34_INTERNAL_a6fb7ddf_4_k_cu_82af01264cuda3std6ranges3__45__cpo5cdataE - _ZN34_INTERNAL_a6fb7ddf_4_k_cu_82af01264cuda3std3__419piecewise_constructE)
_ZN34_INTERNAL_a6fb7ddf_4_k_cu_82af01264cuda3std3__419piecewise_constructE:
	.zero		1
	.type		_ZN34_INTERNAL_a6fb7ddf_4_k_cu_82af01264cuda3std6ranges3__45__cpo5cdataE,@object
	.size		_ZN34_INTERNAL_a6fb7ddf_4_k_cu_82af01264cuda3std6ranges3__45__cpo5cdataE,(_ZN34_INTERNAL_a6fb7ddf_4_k_cu_82af01266thrust24THRUST_300001_SM_1000_NS12placeholders2_8E - _ZN34_INTERNAL_a6fb7ddf_4_k_cu_82af01264cuda3std6ranges3__45__cpo5cdataE)
_ZN34_INTERNAL_a6fb7ddf_4_k_cu_82af01264cuda3std6ranges3__45__cpo5cdataE:
	.zero		1
	.type		_ZN34_INTERNAL_a6fb7ddf_4_k_cu_82af01266thrust24THRUST_300001_SM_1000_NS12placeholders2_8E,@object
	.size		_ZN34_INTERNAL_a6fb7ddf_4_k_cu_82af01266thrust24THRUST_300001_SM_1000_NS12placeholders2_8E,(_ZN34_INTERNAL_a6fb7ddf_4_k_cu_82af01264cuda3std3__45__cpo4rendE - _ZN34_INTERNAL_a6fb7ddf_4_k_cu_82af01266thrust24THRUST_300001_SM_1000_NS12placeholders2_8E)
_ZN34_INTERNAL_a6fb7ddf_4_k_cu_82af01266thrust24THRUST_300001_SM_1000_NS12placeholders2_8E:
	.zero		1
	.type		_ZN34_INTERNAL_a6fb7ddf_4_k_cu_82af01264cuda3std3__45__cpo4rendE,@object
	.size		_ZN34_INTERNAL_a6fb7ddf_4_k_cu_82af01264cuda3std3__45__cpo4rendE,(_ZN34_INTERNAL_a6fb7ddf_4_k_cu_82af01264cuda3std6ranges3__45__cpo9iter_swapE - _ZN34_INTERNAL_a6fb7ddf_4_k_cu_82af01264cuda3std3__45__cpo4rendE)
_ZN34_INTERNAL_a6fb7ddf_4_k_cu_82af01264cuda3std3__45__cpo4rendE:
	.zero		1
	.type		_ZN34_INTERNAL_a6fb7ddf_4_k_cu_82af01264cuda3std6ranges3__45__cpo9iter_swapE,@object
	.size		_ZN34_INTERNAL_a6fb7ddf_4_k_cu_82af01264cuda3std6ranges3__45__cpo9iter_swapE,(_ZN34_INTERNAL_a6fb7ddf_4_k_cu_82af01264cuda3std3__48unexpectE - _ZN34_INTERNAL_a6fb7ddf_4_k_cu_82af01264cuda3std6ranges3__45__cpo9iter_swapE)
_ZN34_INTERNAL_a6fb7ddf_4_k_cu_82af01264cuda3std6ranges3__45__cpo9iter_swapE:
	.zero		1
	.type		_ZN34_INTERNAL_a6fb7ddf_4_k_cu_82af01264cuda3std3__48unexpectE,@object
	.size		_ZN34_INTERNAL_a6fb7ddf_4_k_cu_82af01264cuda3std3__48unexpectE,(_ZN34_INTERNAL_a6fb7ddf_4_k_cu_82af01266thrust24THRUST_300001_SM_1000_NS6system6detail10sequential3seqE - _ZN34_INTERNAL_a6fb7ddf_4_k_cu_82af01264cuda3std3__48unexpectE)
_ZN34_INTERNAL_a6fb7ddf_4_k_cu_82af01264cuda3std3__48unexpectE:
	.zero		1
	.type		_ZN34_INTERNAL_a6fb7ddf_4_k_cu_82af01266thrust24THRUST_300001_SM_1000_NS6system6detail10sequential3seqE,@object
	.size		_ZN34_INTERNAL_a6fb7ddf_4_k_cu_82af01266thrust24THRUST_300001_SM_1000_NS6system6detail10sequential3seqE,(.L_29 - _ZN34_INTERNAL_a6fb7ddf_4_k_cu_82af01266thrust24THRUST_300001_SM_1000_NS6system6detail10sequential3seqE)
_ZN34_INTERNAL_a6fb7ddf_4_k_cu_82af01266thrust24THRUST_300001_SM_1000_NS6system6detail10sequential3seqE:
	.zero		1
.L_29:


//--------------------- .nv.shared._Z10fun_kernelPdS_ii --------------------------
	.section	.nv.shared._Z10fun_kernelPdS_ii,"aw",@nobits
	.sectionflags	@""
	.align	8
.nv.shared._Z10fun_kernelPdS_ii:
	.zero		1280


//--------------------- .nv.constant0._ZN3cub18CUB_300001_SM_10006detail11EmptyKernelIvEEvv --------------------------
	.section	.nv.constant0._ZN3cub18CUB_300001_SM_10006detail11EmptyKernelIvEEvv,"a",@progbits
	.sectionflags	@""
	.align	4
.nv.constant0._ZN3cub18CUB_300001_SM_10006detail11EmptyKernelIvEEvv:
	.zero		896


//--------------------- .nv.constant0._Z10fun_kernelPdS_ii --------------------------
	.section	.nv.constant0._Z10fun_kernelPdS_ii,"a",@progbits
	.sectionflags	@""
	.align	4
.nv.constant0._Z10fun_kernelPdS_ii:
	.zero		920


//--------------------- SYMBOLS --------------------------

	.type		.nv.reservedSmem.offset0,@object
	.size		.nv.reservedSmem.offset0,0x4
	.type		.nv.reservedSmem.cap,@object
	.size		.nv.reservedSmem.cap,0x4
